//
// Generated by NVIDIA NVVM Compiler
//
// Compiler Build ID: CL-36424714
// Cuda compilation tools, release 13.0, V13.0.88
// Based on NVVM 20.0.0
//

.version 9.0
.target sm_100
.address_size 64

	// .globl	_Z7SoftMaxPfS_i

.visible .entry _Z7SoftMaxPfS_i(
	.param .u64 .ptr .align 1 _Z7SoftMaxPfS_i_param_0,
	.param .u64 .ptr .align 1 _Z7SoftMaxPfS_i_param_1,
	.param .u32 _Z7SoftMaxPfS_i_param_2
)
{
	.reg .pred 	%p<49>;
	.reg .b32 	%r<48>;
	.reg .b32 	%f<254>;
	.reg .b64 	%rd<35>;

	ld.param.u64 	%rd15, [_Z7SoftMaxPfS_i_param_0];
	ld.param.u64 	%rd14, [_Z7SoftMaxPfS_i_param_1];
	ld.param.u32 	%r32, [_Z7SoftMaxPfS_i_param_2];
	cvta.to.global.u64 	%rd1, %rd15;
	mov.u32 	%r33, %ctaid.x;
	mov.u32 	%r34, %ntid.x;
	mov.u32 	%r35, %tid.x;
	mad.lo.s32 	%r1, %r33, %r34, %r35;
	setp.ge.s32 	%p1, %r1, %r32;
	@%p1 bra 	$L__BB0_28;
	mul.wide.s32 	%rd16, %r1, 4;
	add.s64 	%rd17, %rd1, %rd16;
	ld.global.f32 	%f1, [%rd17];
	setp.lt.s32 	%p2, %r32, 1;
	mov.f32 	%f243, %f1;
	@%p2 bra 	$L__BB0_14;
	and.b32  	%r2, %r32, 15;
	setp.lt.u32 	%p3, %r32, 16;
	mov.b32 	%r38, 0;
	mov.f32 	%f243, %f1;
	@%p3 bra 	$L__BB0_5;
	and.b32  	%r38, %r32, 2147483632;
	neg.s32 	%r42, %r38;
	add.s64 	%rd32, %rd1, 32;
	mov.f32 	%f243, %f1;
$L__BB0_4:
	.pragma "nounroll";
	ld.global.f32 	%f29, [%rd32+-32];
	setp.lt.f32 	%p4, %f243, %f29;
	selp.f32 	%f30, %f243, %f29, %p4;
	ld.global.f32 	%f31, [%rd32+-28];
	setp.lt.f32 	%p5, %f30, %f31;
	selp.f32 	%f32, %f30, %f31, %p5;
	ld.global.f32 	%f33, [%rd32+-24];
	setp.lt.f32 	%p6, %f32, %f33;
	selp.f32 	%f34, %f32, %f33, %p6;
	ld.global.f32 	%f35, [%rd32+-20];
	setp.lt.f32 	%p7, %f34, %f35;
	selp.f32 	%f36, %f34, %f35, %p7;
	ld.global.f32 	%f37, [%rd32+-16];
	setp.lt.f32 	%p8, %f36, %f37;
	selp.f32 	%f38, %f36, %f37, %p8;
	ld.global.f32 	%f39, [%rd32+-12];
	setp.lt.f32 	%p9, %f38, %f39;
	selp.f32 	%f40, %f38, %f39, %p9;
	ld.global.f32 	%f41, [%rd32+-8];
	setp.lt.f32 	%p10, %f40, %f41;
	selp.f32 	%f42, %f40, %f41, %p10;
	ld.global.f32 	%f43, [%rd32+-4];
	setp.lt.f32 	%p11, %f42, %f43;
	selp.f32 	%f44, %f42, %f43, %p11;
	ld.global.f32 	%f45, [%rd32];
	setp.lt.f32 	%p12, %f44, %f45;
	selp.f32 	%f46, %f44, %f45, %p12;
	ld.global.f32 	%f47, [%rd32+4];
	setp.lt.f32 	%p13, %f46, %f47;
	selp.f32 	%f48, %f46, %f47, %p13;
	ld.global.f32 	%f49, [%rd32+8];
	setp.lt.f32 	%p14, %f48, %f49;
	selp.f32 	%f50, %f48, %f49, %p14;
	ld.global.f32 	%f51, [%rd32+12];
	setp.lt.f32 	%p15, %f50, %f51;
	selp.f32 	%f52, %f50, %f51, %p15;
	ld.global.f32 	%f53, [%rd32+16];
	setp.lt.f32 	%p16, %f52, %f53;
	selp.f32 	%f54, %f52, %f53, %p16;
	ld.global.f32 	%f55, [%rd32+20];
	setp.lt.f32 	%p17, %f54, %f55;
	selp.f32 	%f56, %f54, %f55, %p17;
	ld.global.f32 	%f57, [%rd32+24];
	setp.lt.f32 	%p18, %f56, %f57;
	selp.f32 	%f58, %f56, %f57, %p18;
	ld.global.f32 	%f59, [%rd32+28];
	setp.lt.f32 	%p19, %f58, %f59;
	selp.f32 	%f243, %f58, %f59, %p19;
	add.s32 	%r42, %r42, 16;
	add.s64 	%rd32, %rd32, 64;
	setp.eq.s32 	%p20, %r42, 0;
	@%p20 bra 	$L__BB0_5;
	bra.uni 	$L__BB0_4;
$L__BB0_5:
	setp.eq.s32 	%p21, %r2, 0;
	@%p21 bra 	$L__BB0_14;
	and.b32  	%r6, %r32, 7;
	setp.lt.u32 	%p22, %r2, 8;
	@%p22 bra 	$L__BB0_8;
	mul.wide.u32 	%rd18, %r38, 4;
	add.s64 	%rd19, %rd1, %rd18;
	ld.global.f32 	%f61, [%rd19];
	setp.lt.f32 	%p23, %f243, %f61;
	selp.f32 	%f62, %f243, %f61, %p23;
	ld.global.f32 	%f63, [%rd19+4];
	setp.lt.f32 	%p24, %f62, %f63;
	selp.f32 	%f64, %f62, %f63, %p24;
	ld.global.f32 	%f65, [%rd19+8];
	setp.lt.f32 	%p25, %f64, %f65;
	selp.f32 	%f66, %f64, %f65, %p25;
	ld.global.f32 	%f67, [%rd19+12];
	setp.lt.f32 	%p26, %f66, %f67;
	selp.f32 	%f68, %f66, %f67, %p26;
	ld.global.f32 	%f69, [%rd19+16];
	setp.lt.f32 	%p27, %f68, %f69;
	selp.f32 	%f70, %f68, %f69, %p27;
	ld.global.f32 	%f71, [%rd19+20];
	setp.lt.f32 	%p28, %f70, %f71;
	selp.f32 	%f72, %f70, %f71, %p28;
	ld.global.f32 	%f73, [%rd19+24];
	setp.lt.f32 	%p29, %f72, %f73;
	selp.f32 	%f74, %f72, %f73, %p29;
	ld.global.f32 	%f75, [%rd19+28];
	setp.lt.f32 	%p30, %f74, %f75;
	selp.f32 	%f243, %f74, %f75, %p30;
	add.s32 	%r38, %r38, 8;
$L__BB0_8:
	setp.eq.s32 	%p31, %r6, 0;
	@%p31 bra 	$L__BB0_14;
	and.b32  	%r9, %r32, 3;
	setp.lt.u32 	%p32, %r6, 4;
	@%p32 bra 	$L__BB0_11;
	mul.wide.u32 	%rd20, %r38, 4;
	add.s64 	%rd21, %rd1, %rd20;
	ld.global.f32 	%f77, [%rd21];
	setp.lt.f32 	%p33, %f243, %f77;
	selp.f32 	%f78, %f243, %f77, %p33;
	ld.global.f32 	%f79, [%rd21+4];
	setp.lt.f32 	%p34, %f78, %f79;
	selp.f32 	%f80, %f78, %f79, %p34;
	ld.global.f32 	%f81, [%rd21+8];
	setp.lt.f32 	%p35, %f80, %f81;
	selp.f32 	%f82, %f80, %f81, %p35;
	ld.global.f32 	%f83, [%rd21+12];
	setp.lt.f32 	%p36, %f82, %f83;
	selp.f32 	%f243, %f82, %f83, %p36;
	add.s32 	%r38, %r38, 4;
$L__BB0_11:
	setp.eq.s32 	%p37, %r9, 0;
	@%p37 bra 	$L__BB0_14;
	mul.wide.u32 	%rd22, %r38, 4;
	add.s64 	%rd31, %rd1, %rd22;
	neg.s32 	%r41, %r9;
$L__BB0_13:
	.pragma "nounroll";
	ld.global.f32 	%f84, [%rd31];
	setp.lt.f32 	%p38, %f243, %f84;
	selp.f32 	%f243, %f243, %f84, %p38;
	add.s64 	%rd31, %rd31, 4;
	add.s32 	%r41, %r41, 1;
	setp.ne.s32 	%p39, %r41, 0;
	@%p39 bra 	$L__BB0_13;
$L__BB0_14:
	setp.lt.s32 	%p40, %r32, 1;
	mov.f32 	%f253, 0f00000000;
	@%p40 bra 	$L__BB0_27;
	and.b32  	%r15, %r32, 15;
	setp.lt.u32 	%p41, %r32, 16;
	mov.f32 	%f253, 0f00000000;
	mov.b32 	%r44, 0;
	@%p41 bra 	$L__BB0_18;
	and.b32  	%r44, %r32, 2147483632;
	neg.s32 	%r43, %r44;
	add.s64 	%rd33, %rd1, 32;
	mov.f32 	%f253, 0f00000000;
$L__BB0_17:
	.pragma "nounroll";
	ld.global.f32 	%f89, [%rd33+-32];
	sub.f32 	%f90, %f89, %f243;
	mul.f32 	%f91, %f90, 0f3FB8AA3B;
	ex2.approx.f32 	%f92, %f91;
	add.f32 	%f93, %f253, %f92;
	ld.global.f32 	%f94, [%rd33+-28];
	sub.f32 	%f95, %f94, %f243;
	mul.f32 	%f96, %f95, 0f3FB8AA3B;
	ex2.approx.f32 	%f97, %f96;
	add.f32 	%f98, %f93, %f97;
	ld.global.f32 	%f99, [%rd33+-24];
	sub.f32 	%f100, %f99, %f243;
	mul.f32 	%f101, %f100, 0f3FB8AA3B;
	ex2.approx.f32 	%f102, %f101;
	add.f32 	%f103, %f98, %f102;
	ld.global.f32 	%f104, [%rd33+-20];
	sub.f32 	%f105, %f104, %f243;
	mul.f32 	%f106, %f105, 0f3FB8AA3B;
	ex2.approx.f32 	%f107, %f106;
	add.f32 	%f108, %f103, %f107;
	ld.global.f32 	%f109, [%rd33+-16];
	sub.f32 	%f110, %f109, %f243;
	mul.f32 	%f111, %f110, 0f3FB8AA3B;
	ex2.approx.f32 	%f112, %f111;
	add.f32 	%f113, %f108, %f112;
	ld.global.f32 	%f114, [%rd33+-12];
	sub.f32 	%f115, %f114, %f243;
	mul.f32 	%f116, %f115, 0f3FB8AA3B;
	ex2.approx.f32 	%f117, %f116;
	add.f32 	%f118, %f113, %f117;
	ld.global.f32 	%f119, [%rd33+-8];
	sub.f32 	%f120, %f119, %f243;
	mul.f32 	%f121, %f120, 0f3FB8AA3B;
	ex2.approx.f32 	%f122, %f121;
	add.f32 	%f123, %f118, %f122;
	ld.global.f32 	%f124, [%rd33+-4];
	sub.f32 	%f125, %f124, %f243;
	mul.f32 	%f126, %f125, 0f3FB8AA3B;
	ex2.approx.f32 	%f127, %f126;
	add.f32 	%f128, %f123, %f127;
	ld.global.f32 	%f129, [%rd33];
	sub.f32 	%f130, %f129, %f243;
	mul.f32 	%f131, %f130, 0f3FB8AA3B;
	ex2.approx.f32 	%f132, %f131;
	add.f32 	%f133, %f128, %f132;
	ld.global.f32 	%f134, [%rd33+4];
	sub.f32 	%f135, %f134, %f243;
	mul.f32 	%f136, %f135, 0f3FB8AA3B;
	ex2.approx.f32 	%f137, %f136;
	add.f32 	%f138, %f133, %f137;
	ld.global.f32 	%f139, [%rd33+8];
	sub.f32 	%f140, %f139, %f243;
	mul.f32 	%f141, %f140, 0f3FB8AA3B;
	ex2.approx.f32 	%f142, %f141;
	add.f32 	%f143, %f138, %f142;
	ld.global.f32 	%f144, [%rd33+12];
	sub.f32 	%f145, %f144, %f243;
	mul.f32 	%f146, %f145, 0f3FB8AA3B;
	ex2.approx.f32 	%f147, %f146;
	add.f32 	%f148, %f143, %f147;
	ld.global.f32 	%f149, [%rd33+16];
	sub.f32 	%f150, %f149, %f243;
	mul.f32 	%f151, %f150, 0f3FB8AA3B;
	ex2.approx.f32 	%f152, %f151;
	add.f32 	%f153, %f148, %f152;
	ld.global.f32 	%f154, [%rd33+20];
	sub.f32 	%f155, %f154, %f243;
	mul.f32 	%f156, %f155, 0f3FB8AA3B;
	ex2.approx.f32 	%f157, %f156;
	add.f32 	%f158, %f153, %f157;
	ld.global.f32 	%f159, [%rd33+24];
	sub.f32 	%f160, %f159, %f243;
	mul.f32 	%f161, %f160, 0f3FB8AA3B;
	ex2.approx.f32 	%f162, %f161;
	add.f32 	%f163, %f158, %f162;
	ld.global.f32 	%f164, [%rd33+28];
	sub.f32 	%f165, %f164, %f243;
	mul.f32 	%f166, %f165, 0f3FB8AA3B;
	ex2.approx.f32 	%f167, %f166;
	add.f32 	%f253, %f163, %f167;
	add.s32 	%r43, %r43, 16;
	add.s64 	%rd33, %rd33, 64;
	setp.ne.s32 	%p42, %r43, 0;
	@%p42 bra 	$L__BB0_17;
$L__BB0_18:
	setp.eq.s32 	%p43, %r15, 0;
	@%p43 bra 	$L__BB0_27;
	and.b32  	%r23, %r32, 7;
	setp.lt.u32 	%p44, %r15, 8;
	@%p44 bra 	$L__BB0_21;
	mul.wide.u32 	%rd23, %r44, 4;
	add.s64 	%rd24, %rd1, %rd23;
	ld.global.f32 	%f169, [%rd24];
	sub.f32 	%f170, %f169, %f243;
	mul.f32 	%f171, %f170, 0f3FB8AA3B;
	ex2.approx.f32 	%f172, %f171;
	add.f32 	%f173, %f253, %f172;
	ld.global.f32 	%f174, [%rd24+4];
	sub.f32 	%f175, %f174, %f243;
	mul.f32 	%f176, %f175, 0f3FB8AA3B;
	ex2.approx.f32 	%f177, %f176;
	add.f32 	%f178, %f173, %f177;
	ld.global.f32 	%f179, [%rd24+8];
	sub.f32 	%f180, %f179, %f243;
	mul.f32 	%f181, %f180, 0f3FB8AA3B;
	ex2.approx.f32 	%f182, %f181;
	add.f32 	%f183, %f178, %f182;
	ld.global.f32 	%f184, [%rd24+12];
	sub.f32 	%f185, %f184, %f243;
	mul.f32 	%f186, %f185, 0f3FB8AA3B;
	ex2.approx.f32 	%f187, %f186;
	add.f32 	%f188, %f183, %f187;
	ld.global.f32 	%f189, [%rd24+16];
	sub.f32 	%f190, %f189, %f243;
	mul.f32 	%f191, %f190, 0f3FB8AA3B;
	ex2.approx.f32 	%f192, %f191;
	add.f32 	%f193, %f188, %f192;
	ld.global.f32 	%f194, [%rd24+20];
	sub.f32 	%f195, %f194, %f243;
	mul.f32 	%f196, %f195, 0f3FB8AA3B;
	ex2.approx.f32 	%f197, %f196;
	add.f32 	%f198, %f193, %f197;
	ld.global.f32 	%f199, [%rd24+24];
	sub.f32 	%f200, %f199, %f243;
	mul.f32 	%f201, %f200, 0f3FB8AA3B;
	ex2.approx.f32 	%f202, %f201;
	add.f32 	%f203, %f198, %f202;
	ld.global.f32 	%f204, [%rd24+28];
	sub.f32 	%f205, %f204, %f243;
	mul.f32 	%f206, %f205, 0f3FB8AA3B;
	ex2.approx.f32 	%f207, %f206;
	add.f32 	%f253, %f203, %f207;
	add.s32 	%r44, %r44, 8;
$L__BB0_21:
	setp.eq.s32 	%p45, %r23, 0;
	@%p45 bra 	$L__BB0_27;
	and.b32  	%r26, %r32, 3;
	setp.lt.u32 	%p46, %r23, 4;
	@%p46 bra 	$L__BB0_24;
	mul.wide.u32 	%rd25, %r44, 4;
	add.s64 	%rd26, %rd1, %rd25;
	ld.global.f32 	%f209, [%rd26];
	sub.f32 	%f210, %f209, %f243;
	mul.f32 	%f211, %f210, 0f3FB8AA3B;
	ex2.approx.f32 	%f212, %f211;
	add.f32 	%f213, %f253, %f212;
	ld.global.f32 	%f214, [%rd26+4];
	sub.f32 	%f215, %f214, %f243;
	mul.f32 	%f216, %f215, 0f3FB8AA3B;
	ex2.approx.f32 	%f217, %f216;
	add.f32 	%f218, %f213, %f217;
	ld.global.f32 	%f219, [%rd26+8];
	sub.f32 	%f220, %f219, %f243;
	mul.f32 	%f221, %f220, 0f3FB8AA3B;
	ex2.approx.f32 	%f222, %f221;
	add.f32 	%f223, %f218, %f222;
	ld.global.f32 	%f224, [%rd26+12];
	sub.f32 	%f225, %f224, %f243;
	mul.f32 	%f226, %f225, 0f3FB8AA3B;
	ex2.approx.f32 	%f227, %f226;
	add.f32 	%f253, %f223, %f227;
	add.s32 	%r44, %r44, 4;
$L__BB0_24:
	setp.eq.s32 	%p47, %r26, 0;
	@%p47 bra 	$L__BB0_27;
	mul.wide.u32 	%rd27, %r44, 4;
	add.s64 	%rd34, %rd1, %rd27;
	neg.s32 	%r47, %r26;
$L__BB0_26:
	.pragma "nounroll";
	ld.global.f32 	%f228, [%rd34];
	sub.f32 	%f229, %f228, %f243;
	mul.f32 	%f230, %f229, 0f3FB8AA3B;
	ex2.approx.f32 	%f231, %f230;
	add.f32 	%f253, %f253, %f231;
	add.s64 	%rd34, %rd34, 4;
	add.s32 	%r47, %r47, 1;
	setp.ne.s32 	%p48, %r47, 0;
	@%p48 bra 	$L__BB0_26;
$L__BB0_27:
	sub.f32 	%f232, %f1, %f243;
	mul.f32 	%f233, %f232, 0f3FB8AA3B;
	ex2.approx.f32 	%f234, %f233;
	div.rn.f32 	%f235, %f234, %f253;
	cvta.to.global.u64 	%rd28, %rd14;
	add.s64 	%rd30, %rd28, %rd16;
	st.global.f32 	[%rd30], %f235;
$L__BB0_28:
	ret;

}


// ===== COMPILED SASS (sm_100) =====

	.target	sm_100

	.elftype	@"ET_EXEC"


//--------------------- .note.nv.tkinfo           --------------------------
	.section	.note.nv.tkinfo,"",@"SHT_NOTE"
	.sectionflags	@"SHF_NOTE_NV_TKINFO"
	.tkinfo
        /*0018*/ 	.word	0x00000002
        /*0030*/ 	.string	""
        /*0030*/ 	.string	"ptxas"
        /*0030*/ 	.string	"Cuda compilation tools, release 13.0, V13.0.88"
        /*0030*/ 	.string	"Build cuda_13.0.r13.0/compiler.36424714_0"
        /*0030*/ 	.string	"-arch sm_100 -m 64 "



//--------------------- .note.nv.cuinfo           --------------------------
	.section	.note.nv.cuinfo,"",@"SHT_NOTE"
	.sectionflags	@"SHF_NOTE_NV_CUINFO"
        /*0018*/ 	.short	0x0002
        /*001a*/ 	.short	0x0064
        /*001c*/ 	.short	0x0082
	.zero		2


//--------------------- .nv.info                  --------------------------
	.section	.nv.info,"",@"SHT_CUDA_INFO"
	.align	4


	//----- nvinfo : EIATTR_REGCOUNT
	.align		4
        /*0000*/ 	.byte	0x04, 0x2f
        /*0002*/ 	.short	(.L_1 - .L_0)
	.align		4
.L_0:
        /*0004*/ 	.word	index@(_Z7SoftMaxPfS_i)
        /*0008*/ 	.word	0x0000001f


	//----- nvinfo : EIATTR_FRAME_SIZE
	.align		4
.L_1:
        /*000c*/ 	.byte	0x04, 0x11
        /*000e*/ 	.short	(.L_3 - .L_2)
	.align		4
.L_2:
        /*0010*/ 	.word	index@($__internal_0_$__cuda_sm3x_div_rn_noftz_f32_slowpath)
        /*0014*/ 	.word	0x00000000


	//----- nvinfo : EIATTR_FRAME_SIZE
	.align		4
.L_3:
        /*0018*/ 	.byte	0x04, 0x11
        /*001a*/ 	.short	(.L_5 - .L_4)
	.align		4
.L_4:
        /*001c*/ 	.word	index@(_Z7SoftMaxPfS_i)
        /*0020*/ 	.word	0x00000000


	//----- nvinfo : EIATTR_MIN_STACK_SIZE
	.align		4
.L_5:
        /*0024*/ 	.byte	0x04, 0x12
        /*0026*/ 	.short	(.L_7 - .L_6)
	.align		4
.L_6:
        /*0028*/ 	.word	index@(_Z7SoftMaxPfS_i)
        /*002c*/ 	.word	0x00000000
.L_7:


//--------------------- .nv.compat                --------------------------
	.section	.nv.compat,"",@"SHT_CUDA_COMPAT_INFO"
	.align	4
        /*0000*/ 	.byte	0x02, 0x09, 0x00, 0x00, 0x02, 0x02, 0x01, 0x00, 0x02, 0x05, 0x05, 0x00, 0x03, 0x07, 0x01, 0x01
        /*0010*/ 	.byte	0x02, 0x03, 0x00, 0x00, 0x02, 0x06, 0x01, 0x00, 0x04, 0x0b, 0x08, 0x00, 0x01, 0x00, 0x00, 0x00
        /*0020*/ 	.byte	0x00, 0x00, 0x00, 0x00


//--------------------- .nv.info._Z7SoftMaxPfS_i  --------------------------
	.section	.nv.info._Z7SoftMaxPfS_i,"",@"SHT_CUDA_INFO"
	.sectionflags	@""
	.align	4


	//----- nvinfo : EIATTR_CUDA_API_VERSION
	.align		4
        /*0000*/ 	.byte	0x04, 0x37
        /*0002*/ 	.short	(.L_9 - .L_8)
.L_8:
        /*0004*/ 	.word	0x00000082


	//----- nvinfo : EIATTR_KPARAM_INFO
	.align		4
.L_9:
        /*0008*/ 	.byte	0x04, 0x17
        /*000a*/ 	.short	(.L_11 - .L_10)
.L_10:
        /*000c*/ 	.word	0x00000000
        /*0010*/ 	.short	0x0002
        /*0012*/ 	.short	0x0010
        /*0014*/ 	.byte	0x00, 0xf0, 0x11, 0x00


	//----- nvinfo : EIATTR_KPARAM_INFO
	.align		4
.L_11:
        /*0018*/ 	.byte	0x04, 0x17
        /*001a*/ 	.short	(.L_13 - .L_12)
.L_12:
        /*001c*/ 	.word	0x00000000
        /*0020*/ 	.short	0x0001
        /*0022*/ 	.short	0x0008
        /*0024*/ 	.byte	0x00, 0xf5, 0x21, 0x00


	//----- nvinfo : EIATTR_KPARAM_INFO
	.align		4
.L_13:
        /*0028*/ 	.byte	0x04, 0x17
        /*002a*/ 	.short	(.L_15 - .L_14)
.L_14:
        /*002c*/ 	.word	0x00000000
        /*0030*/ 	.short	0x0000
        /*0032*/ 	.short	0x0000
        /*0034*/ 	.byte	0x00, 0xf5, 0x21, 0x00


	//----- nvinfo : EIATTR_SPARSE_MMA_MASK
	.align		4
.L_15:
        /*0038*/ 	.byte	0x03, 0x50
        /*003a*/ 	.short	0x0000


	//----- nvinfo : EIATTR_MAXREG_COUNT
	.align		4
        /*003c*/ 	.byte	0x03, 0x1b
        /*003e*/ 	.short	0x00ff


	//----- nvinfo : EIATTR_MERCURY_ISA_VERSION
	.align		4
        /*0040*/ 	.byte	0x03, 0x5f
        /*0042*/ 	.short	0x0101


	//----- nvinfo : EIATTR_VRC_CTA_INIT_COUNT
	.align		4
        /*0044*/ 	.byte	0x02, 0x4a
	.zero		1
	.zero		1


	//----- nvinfo : EIATTR_EXIT_INSTR_OFFSETS
	.align		4
        /*0048*/ 	.byte	0x04, 0x1c
        /*004a*/ 	.short	(.L_17 - .L_16)


	//   ....[0]....
.L_16:
        /*004c*/ 	.word	0x00000070


	//   ....[1]....
        /*0050*/ 	.word	0x00001c70


	//----- nvinfo : EIATTR_CRS_STACK_SIZE
	.align		4
.L_17:
        /*0054*/ 	.byte	0x04, 0x1e
        /*0056*/ 	.short	(.L_19 - .L_18)
.L_18:
        /*0058*/ 	.word	0x00000000


	//----- nvinfo : EIATTR_CBANK_PARAM_SIZE
	.align		4
.L_19:
        /*005c*/ 	.byte	0x03, 0x19
        /*005e*/ 	.short	0x0014


	//----- nvinfo : EIATTR_PARAM_CBANK
	.align		4
        /*0060*/ 	.byte	0x04, 0x0a
        /*0062*/ 	.short	(.L_21 - .L_20)
	.align		4
.L_20:
        /*0064*/ 	.word	index@(.nv.constant0._Z7SoftMaxPfS_i)
        /*0068*/ 	.short	0x0380
        /*006a*/ 	.short	0x0014


	//----- nvinfo : EIATTR_SW_WAR
	.align		4
.L_21:
        /*006c*/ 	.byte	0x04, 0x36
        /*006e*/ 	.short	(.L_23 - .L_22)
.L_22:
        /*0070*/ 	.word	0x00000008
.L_23:


//--------------------- .nv.callgraph             --------------------------
	.section	.nv.callgraph,"",@"SHT_CUDA_CALLGRAPH"
	.align	4
	.sectionentsize	8
	.align		4
        /*0000*/ 	.word	0x00000000
	.align		4
        /*0004*/ 	.word	0xffffffff
	.align		4
        /*0008*/ 	.word	0x00000000
	.align		4
        /*000c*/ 	.word	0xfffffffe
	.align		4
        /*0010*/ 	.word	0x00000000
	.align		4
        /*0014*/ 	.word	0xfffffffd
	.align		4
        /*0018*/ 	.word	0x00000000
	.align		4
        /*001c*/ 	.word	0xfffffffc


//--------------------- .text._Z7SoftMaxPfS_i     --------------------------
	.section	.text._Z7SoftMaxPfS_i,"ax",@progbits
	.align	128
        .global         _Z7SoftMaxPfS_i
        .type           _Z7SoftMaxPfS_i,@function
        .size           _Z7SoftMaxPfS_i,(.L_x_26 - _Z7SoftMaxPfS_i)
        .other          _Z7SoftMaxPfS_i,@"STO_CUDA_ENTRY STV_DEFAULT"
_Z7SoftMaxPfS_i:
.text._Z7SoftMaxPfS_i:
[----:B------:R-:W-:Y:S01]  /*0000*/  LDC R1, c[0x0][0x37c] ;  /* 0x0000df00ff017b82 */ /* 0x000fe20000000800 */
[----:B------:R-:W0:Y:S07]  /*0010*/  S2R R3, SR_TID.X ;  /* 0x0000000000037919 */ /* 0x000e2e0000002100 */
[----:B------:R-:W0:Y:S01]  /*0020*/  S2UR UR5, SR_CTAID.X ;  /* 0x00000000000579c3 */ /* 0x000e220000002500 */
[----:B------:R-:W1:Y:S07]  /*0030*/  LDCU UR4, c[0x0][0x390] ;  /* 0x00007200ff0477ac */ /* 0x000e6e0008000800 */
[----:B------:R-:W0:Y:S02]  /*0040*/  LDC R4, c[0x0][0x360] ;  /* 0x0000d800ff047b82 */ /* 0x000e240000000800 */
[----:B0-----:R-:W-:-:S05]  /*0050*/  IMAD R4, R4, UR5, R3 ;  /* 0x0000000504047c24 */ /* 0x001fca000f8e0203 */
[----:B-1----:R-:W-:-:S13]  /*0060*/  ISETP.GE.AND P0, PT, R4, UR4, PT ;  /* 0x0000000404007c0c */ /* 0x002fda000bf06270 */
[----:B------:R-:W-:Y:S05]  /*0070*/  @P0 EXIT ;  /* 0x000000000000094d */ /* 0x000fea0003800000 */
[----:B------:R-:W0:Y:S01]  /*0080*/  LDC.64 R2, c[0x0][0x380] ;  /* 0x0000e000ff027b82 */ /* 0x000e220000000a00 */
[----:B------:R-:W1:Y:S01]  /*0090*/  LDCU.64 UR10, c[0x0][0x358] ;  /* 0x00006b00ff0a77ac */ /* 0x000e620008000a00 */
[----:B0-----:R-:W-:-:S05]  /*00a0*/  IMAD.WIDE R2, R4, 0x4, R2 ;  /* 0x0000000404027825 */ /* 0x001fca00078e0202 */
[----:B-1----:R-:W2:Y:S01]  /*00b0*/  LDG.E R0, desc[UR10][R2.64] ;  /* 0x0000000a02007981 */ /* 0x002ea2000c1e1900 */
[----:B------:R-:W-:Y:S01]  /*00c0*/  UISETP.GE.AND UP0, UPT, UR4, 0x1, UPT ;  /* 0x000000010400788c */ /* 0x000fe2000bf06270 */
[----:B--2---:R-:W-:-:S08]  /*00d0*/  MOV R5, R0 ;  /* 0x0000000000057202 */ /* 0x004fd00000000f00 */
[----:B------:R-:W-:Y:S05]  /*00e0*/  BRA.U !UP0, `(.L_x_0) ;  /* 0x00000009081c7547 */ /* 0x000fea000b800000 */
[----:B------:R-:W-:Y:S01]  /*00f0*/  UISETP.GE.U32.AND UP1, UPT, UR4, 0x10, UPT ;  /* 0x000000100400788c */ /* 0x000fe2000bf26070 */
[----:B------:R-:W-:Y:S01]  /*0100*/  HFMA2 R6, -RZ, RZ, 0, 0 ;  /* 0x00000000ff067431 */ /* 0x000fe200000001ff */
[----:B------:R-:W-:Y:S01]  /*0110*/  ULOP3.LUT UR8, UR4, 0xf, URZ, 0xc0, !UPT ;  /* 0x0000000f04087892 */ /* 0x000fe2000f8ec0ff */
[----:B------:R-:W-:-:S03]  /*0120*/  MOV R5, R0 ;  /* 0x0000000000057202 */ /* 0x000fc60000000f00 */
[----:B------:R-:W-:-:S03]  /*0130*/  UISETP.NE.AND UP0, UPT, UR8, URZ, UPT ;  /* 0x000000ff0800728c */ /* 0x000fc6000bf05270 */
[----:B------:R-:W-:Y:S08]  /*0140*/  BRA.U !UP1, `(.L_x_1) ;  /* 0x0000000109f87547 */ /* 0x000ff0000b800000 */
[----:B------:R-:W0:Y:S01]  /*0150*/  LDCU.64 UR6, c[0x0][0x380] ;  /* 0x00007000ff0677ac */ /* 0x000e220008000a00 */
[----:B------:R-:W-:Y:S01]  /*0160*/  MOV R5, R0 ;  /* 0x0000000000057202 */ /* 0x000fe20000000f00 */
[----:B------:R-:W-:-:S06]  /*0170*/  ULOP3.LUT UR4, UR4, 0x7ffffff0, URZ, 0xc0, !UPT ;  /* 0x7ffffff004047892 */ /* 0x000fcc000f8ec0ff */
[----:B------:R-:W-:Y:S01]  /*0180*/  MOV R6, UR4 ;  /* 0x0000000400067c02 */ /* 0x000fe20008000f00 */
[----:B0-----:R-:W-:-:S04]  /*0190*/  UIADD3 UR5, UP1, UPT, UR6, 0x20, URZ ;  /* 0x0000002006057890 */ /* 0x001fc8000ff3e0ff */
[----:B------:R-:W-:Y:S02]  /*01a0*/  UIADD3.X UR6, UPT, UPT, URZ, UR7, URZ, UP1, !UPT ;  /* 0x00000007ff067290 */ /* 0x000fe40008ffe4ff */
[----:B------:R-:W-:Y:S01]  /*01b0*/  MOV R2, UR5 ;  /* 0x0000000500027c02 */ /* 0x000fe20008000f00 */
[----:B------:R-:W-:-:S03]  /*01c0*/  UIADD3 UR7, UPT, UPT, -UR4, URZ, URZ ;  /* 0x000000ff04077290 */ /* 0x000fc6000fffe1ff */
[----:B------:R-:W-:-:S09]  /*01d0*/  MOV R3, UR6 ;  /* 0x0000000600037c02 */ /* 0x000fd20008000f00 */
.L_x_2:
[----:B------:R-:W2:Y:S04]  /*01e0*/  LDG.E R16, desc[UR10][R2.64+-0x20] ;  /* 0xffffe00a02107981 */ /* 0x000ea8000c1e1900 */
[----:B------:R-:W3:Y:S04]  /*01f0*/  LDG.E R15, desc[UR10][R2.64+-0x1c] ;  /* 0xffffe40a020f7981 */ /* 0x000ee8000c1e1900 */
[----:B------:R-:W4:Y:S04]  /*0200*/  LDG.E R18, desc[UR10][R2.64+-0x18] ;  /* 0xffffe80a02127981 */ /* 0x000f28000c1e1900 */
[----:B------:R-:W5:Y:S04]  /*0210*/  LDG.E R20, desc[UR10][R2.64+-0x14] ;  /* 0xffffec0a02147981 */ /* 0x000f68000c1e1900 */
        /* <DEDUP_REMOVED lines=11> */
[----:B------:R0:W5:Y:S01]  /*02d0*/  LDG.E R7, desc[UR10][R2.64+0x1c] ;  /* 0x00001c0a02077981 */ /* 0x000162000c1e1900 */
[----:B------:R-:W-:-:S04]  /*02e0*/  UIADD3 UR7, UPT, UPT, UR7, 0x10, URZ ;  /* 0x0000001007077890 */ /* 0x000fc8000fffe0ff */
[----:B------:R-:W-:Y:S01]  /*02f0*/  UISETP.NE.AND UP1, UPT, UR7, URZ, UPT ;  /* 0x000000ff0700728c */ /* 0x000fe2000bf25270 */
[----:B0-----:R-:W-:-:S04]  /*0300*/  IADD3 R2, P1, PT, R2, 0x40, RZ ;  /* 0x0000004002027810 */ /* 0x001fc80007f3e0ff */
[----:B------:R-:W-:Y:S02]  /*0310*/  IADD3.X R3, PT, PT, RZ, R3, RZ, P1, !PT ;  /* 0x00000003ff037210 */ /* 0x000fe40000ffe4ff */
[----:B--2---:R-:W-:-:S04]  /*0320*/  FSETP.GEU.AND P0, PT, R5, R16, PT ;  /* 0x000000100500720b */ /* 0x004fc80003f0e000 */
[----:B------:R-:W-:-:S04]  /*0330*/  FSEL R16, R5, R16, !P0 ;  /* 0x0000001005107208 */ /* 0x000fc80004000000 */
[----:B---3--:R-:W-:-:S04]  /*0340*/  FSETP.GEU.AND P0, PT, R16, R15, PT ;  /* 0x0000000f1000720b */ /* 0x008fc80003f0e000 */
[----:B------:R-:W-:-:S04]  /*0350*/  FSEL R15, R16, R15, !P0 ;  /* 0x0000000f100f7208 */ /* 0x000fc80004000000 */
[----:B----4-:R-:W-:-:S04]  /*0360*/  FSETP.GEU.AND P0, PT, R15, R18, PT ;  /* 0x000000120f00720b */ /* 0x010fc80003f0e000 */
[----:B------:R-:W-:-:S04]  /*0370*/  FSEL R15, R15, R18, !P0 ;  /* 0x000000120f0f7208 */ /* 0x000fc80004000000 */
[----:B-----5:R-:W-:-:S04]  /*0380*/  FSETP.GEU.AND P0, PT, R15, R20, PT ;  /* 0x000000140f00720b */ /* 0x020fc80003f0e000 */
[----:B------:R-:W-:-:S04]  /*0390*/  FSEL R15, R15, R20, !P0 ;  /* 0x000000140f0f7208 */ /* 0x000fc80004000000 */
[----:B------:R-:W-:-:S04]  /*03a0*/  FSETP.GEU.AND P0, PT, R15, R22, PT ;  /* 0x000000160f00720b */ /* 0x000fc80003f0e000 */
        /* <DEDUP_REMOVED lines=22> */
[----:B------:R-:W-:Y:S01]  /*0510*/  FSEL R5, R8, R7, !P0 ;  /* 0x0000000708057208 */ /* 0x000fe20004000000 */
[----:B------:R-:W-:Y:S08]  /*0520*/  BRA.U UP1, `(.L_x_2) ;  /* 0xfffffffd012c7547 */ /* 0x000ff0000b83ffff */
.L_x_1:
[----:B------:R-:W-:Y:S05]  /*0530*/  BRA.U !UP0, `(.L_x_0) ;  /* 0x0000000508087547 */ /* 0x000fea000b800000 */
[----:B------:R-:W0:Y:S01]  /*0540*/  LDCU UR4, c[0x0][0x390] ;  /* 0x00007200ff0477ac */ /* 0x000e220008000800 */
[----:B------:R-:W-:Y:S02]  /*0550*/  UISETP.GE.U32.AND UP0, UPT, UR8, 0x8, UPT ;  /* 0x000000080800788c */ /* 0x000fe4000bf06070 */
[----:B0-----:R-:W-:-:S04]  /*0560*/  ULOP3.LUT UR5, UR4, 0x7, URZ, 0xc0, !UPT ;  /* 0x0000000704057892 */ /* 0x001fc8000f8ec0ff */
[----:B------:R-:W-:-:S03]  /*0570*/  UISETP.NE.AND UP1, UPT, UR5, URZ, UPT ;  /* 0x000000ff0500728c */ /* 0x000fc6000bf25270 */
[----:B------:R-:W-:Y:S08]  /*0580*/  BRA.U !UP0, `(.L_x_3) ;  /* 0x00000001086c7547 */ /* 0x000ff0000b800000 */
[----:B------:R-:W0:Y:S02]  /*0590*/  LDC.64 R2, c[0x0][0x380] ;  /* 0x0000e000ff027b82 */ /* 0x000e240000000a00 */
[----:B0-----:R-:W-:-:S05]  /*05a0*/  IMAD.WIDE.U32 R2, R6, 0x4, R2 ;  /* 0x0000000406027825 */ /* 0x001fca00078e0002 */
[----:B------:R-:W2:Y:S04]  /*05b0*/  LDG.E R8, desc[UR10][R2.64] ;  /* 0x0000000a02087981 */ /* 0x000ea8000c1e1900 */
[----:B------:R-:W3:Y:S04]  /*05c0*/  LDG.E R7, desc[UR10][R2.64+0x4] ;  /* 0x0000040a02077981 */ /* 0x000ee8000c1e1900 */
[----:B------:R-:W4:Y:S04]  /*05d0*/  LDG.E R10, desc[UR10][R2.64+0x8] ;  /* 0x0000080a020a7981 */ /* 0x000f28000c1e1900 */
[----:B------:R-:W5:Y:S04]  /*05e0*/  LDG.E R12, desc[UR10][R2.64+0xc] ;  /* 0x00000c0a020c7981 */ /* 0x000f68000c1e1900 */
[----:B------:R-:W5:Y:S04]  /*05f0*/  LDG.E R14, desc[UR10][R2.64+0x10] ;  /* 0x0000100a020e7981 */ /* 0x000f68000c1e1900 */
[----:B------:R-:W5:Y:S04]  /*0600*/  LDG.E R16, desc[UR10][R2.64+0x14] ;  /* 0x0000140a02107981 */ /* 0x000f68000c1e1900 */
[----:B------:R-:W5:Y:S04]  /*0610*/  LDG.E R18, desc[UR10][R2.64+0x18] ;  /* 0x0000180a02127981 */ /* 0x000f68000c1e1900 */
[----:B------:R-:W5:Y:S01]  /*0620*/  LDG.E R20, desc[UR10][R2.64+0x1c] ;  /* 0x00001c0a02147981 */ /* 0x000f62000c1e1900 */
[----:B------:R-:W-:-:S02]  /*0630*/  IADD3 R6, PT, PT, R6, 0x8, RZ ;  /* 0x0000000806067810 */ /* 0x000fc40007ffe0ff */
        /* <DEDUP_REMOVED lines=15> */
[----:B------:R-:W-:-:S09]  /*0730*/  FSEL R5, R5, R20, !P0 ;  /* 0x0000001405057208 */ /* 0x000fd20004000000 */
.L_x_3:
[----:B------:R-:W-:Y:S05]  /*0740*/  BRA.U !UP1, `(.L_x_0) ;  /* 0x0000000109847547 */ /* 0x000fea000b800000 */
[----:B------:R-:W-:Y:S02]  /*0750*/  UISETP.GE.U32.AND UP0, UPT, UR5, 0x4, UPT ;  /* 0x000000040500788c */ /* 0x000fe4000bf06070 */
[----:B------:R-:W-:-:S04]  /*0760*/  ULOP3.LUT UR4, UR4, 0x3, URZ, 0xc0, !UPT ;  /* 0x0000000304047892 */ /* 0x000fc8000f8ec0ff */
[----:B------:R-:W-:-:S03]  /*0770*/  UISETP.NE.AND UP1, UPT, UR4, URZ, UPT ;  /* 0x000000ff0400728c */ /* 0x000fc6000bf25270 */
[----:B------:R-:W-:Y:S08]  /*0780*/  BRA.U !UP0, `(.L_x_4) ;  /* 0x00000001083c7547 */ /* 0x000ff0000b800000 */
[----:B------:R-:W0:Y:S02]  /*0790*/  LDC.64 R2, c[0x0][0x380] ;  /* 0x0000e000ff027b82 */ /* 0x000e240000000a00 */
[----:B0-----:R-:W-:-:S05]  /*07a0*/  IMAD.WIDE.U32 R2, R6, 0x4, R2 ;  /* 0x0000000406027825 */ /* 0x001fca00078e0002 */
[----:B------:R-:W2:Y:S04]  /*07b0*/  LDG.E R8, desc[UR10][R2.64] ;  /* 0x0000000a02087981 */ /* 0x000ea8000c1e1900 */
[----:B------:R-:W3:Y:S04]  /*07c0*/  LDG.E R7, desc[UR10][R2.64+0x4] ;  /* 0x0000040a02077981 */ /* 0x000ee8000c1e1900 */
[----:B------:R-:W4:Y:S04]  /*07d0*/  LDG.E R10, desc[UR10][R2.64+0x8] ;  /* 0x0000080a020a7981 */ /* 0x000f28000c1e1900 */
        /* <DEDUP_REMOVED lines=9> */
[----:B------:R-:W-:-:S09]  /*0870*/  FSEL R5, R5, R12, !P0 ;  /* 0x0000000c05057208 */ /* 0x000fd20004000000 */
.L_x_4:
[----:B------:R-:W-:Y:S05]  /*0880*/  BRA.U !UP1, `(.L_x_0) ;  /* 0x0000000109347547 */ /* 0x000fea000b800000 */
[----:B------:R-:W0:Y:S01]  /*0890*/  LDC.64 R2, c[0x0][0x380] ;  /* 0x0000e000ff027b82 */ /* 0x000e220000000a00 */
[----:B------:R-:W-:Y:S01]  /*08a0*/  UIADD3 UR4, UPT, UPT, -UR4, URZ, URZ ;  /* 0x000000ff04047290 */ /* 0x000fe2000fffe1ff */
[----:B0-----:R-:W-:-:S11]  /*08b0*/  IMAD.WIDE.U32 R6, R6, 0x4, R2 ;  /* 0x0000000406067825 */ /* 0x001fd600078e0002 */
.L_x_5:
[----:B------:R-:W-:Y:S02]  /*08c0*/  MOV R2, R6 ;  /* 0x0000000600027202 */ /* 0x000fe40000000f00 */
[----:B------:R-:W-:-:S05]  /*08d0*/  MOV R3, R7 ;  /* 0x0000000700037202 */ /* 0x000fca0000000f00 */
[----:B------:R-:W2:Y:S01]  /*08e0*/  LDG.E R2, desc[UR10][R2.64] ;  /* 0x0000000a02027981 */ /* 0x000ea2000c1e1900 */
[----:B------:R-:W-:Y:S01]  /*08f0*/  UIADD3 UR4, UPT, UPT, UR4, 0x1, URZ ;  /* 0x0000000104047890 */ /* 0x000fe2000fffe0ff */
[----:B------:R-:W-:-:S03]  /*0900*/  IADD3 R6, P1, PT, R6, 0x4, RZ ;  /* 0x0000000406067810 */ /* 0x000fc60007f3e0ff */
[----:B------:R-:W-:Y:S01]  /*0910*/  UISETP.NE.AND UP0, UPT, UR4, URZ, UPT ;  /* 0x000000ff0400728c */ /* 0x000fe2000bf05270 */
[----:B------:R-:W-:Y:S02]  /*0920*/  IADD3.X R7, PT, PT, RZ, R7, RZ, P1, !PT ;  /* 0x00000007ff077210 */ /* 0x000fe40000ffe4ff */
[----:B--2---:R-:W-:-:S04]  /*0930*/  FSETP.GEU.AND P0, PT, R5, R2, PT ;  /* 0x000000020500720b */ /* 0x004fc80003f0e000 */
[----:B------:R-:W-:Y:S02]  /*0940*/  FSEL R5, R5, R2, !P0 ;  /* 0x0000000205057208 */ /* 0x000fe40004000000 */
[----:B------:R-:W-:Y:S07]  /*0950*/  BRA.U UP0, `(.L_x_5) ;  /* 0xfffffffd00d87547 */ /* 0x000fee000b83ffff */
.L_x_0:
[----:B------:R-:W0:Y:S01]  /*0960*/  LDCU UR4, c[0x0][0x390] ;  /* 0x00007200ff0477ac */ /* 0x000e220008000800 */
[----:B------:R-:W-:Y:S01]  /*0970*/  IMAD.MOV.U32 R7, RZ, RZ, RZ ;  /* 0x000000ffff077224 */ /* 0x000fe200078e00ff */
[----:B0-----:R-:W-:-:S09]  /*0980*/  UISETP.GE.AND UP0, UPT, UR4, 0x1, UPT ;  /* 0x000000010400788c */ /* 0x001fd2000bf06270 */
[----:B------:R-:W-:Y:S05]  /*0990*/  BRA.U !UP0, `(.L_x_6) ;  /* 0x0000001108587547 */ /* 0x000fea000b800000 */
[----:B------:R-:W-:Y:S01]  /*09a0*/  UISETP.GE.U32.AND UP1, UPT, UR4, 0x10, UPT ;  /* 0x000000100400788c */ /* 0x000fe2000bf26070 */
[----:B------:R-:W-:Y:S01]  /*09b0*/  CS2R R6, SRZ ;  /* 0x0000000000067805 */ /* 0x000fe2000001ff00 */
[----:B------:R-:W-:-:S04]  /*09c0*/  ULOP3.LUT UR8, UR4, 0xf, URZ, 0xc0, !UPT ;  /* 0x0000000f04087892 */ /* 0x000fc8000f8ec0ff */
[----:B------:R-:W-:-:S03]  /*09d0*/  UISETP.NE.AND UP0, UPT, UR8, URZ, UPT ;  /* 0x000000ff0800728c */ /* 0x000fc6000bf05270 */
[----:B------:R-:W-:Y:S08]  /*09e0*/  BRA.U !UP1, `(.L_x_7) ;  /* 0x0000000909387547 */ /* 0x000ff0000b800000 */
[----:B------:R-:W0:Y:S01]  /*09f0*/  LDCU.64 UR6, c[0x0][0x380] ;  /* 0x00007000ff0677ac */ /* 0x000e220008000a00 */
[----:B------:R-:W-:Y:S01]  /*0a00*/  HFMA2 R7, -RZ, RZ, 0, 0 ;  /* 0x00000000ff077431 */ /* 0x000fe200000001ff */
[----:B------:R-:W-:-:S04]  /*0a10*/  ULOP3.LUT UR9, UR4, 0x7ffffff0, URZ, 0xc0, !UPT ;  /* 0x7ffffff004097892 */ /* 0x000fc8000f8ec0ff */
[----:B------:R-:W-:Y:S02]  /*0a20*/  UIADD3 UR5, UPT, UPT, -UR9, URZ, URZ ;  /* 0x000000ff09057290 */ /* 0x000fe4000fffe1ff */
[----:B------:R-:W-:Y:S01]  /*0a30*/  MOV R6, UR9 ;  /* 0x0000000900067c02 */ /* 0x000fe20008000f00 */
[----:B0-----:R-:W-:-:S04]  /*0a40*/  UIADD3 UR6, UP1, UPT, UR6, 0x20, URZ ;  /* 0x0000002006067890 */ /* 0x001fc8000ff3e0ff */
[----:B------:R-:W-:Y:S02]  /*0a50*/  UIADD3.X UR7, UPT, UPT, URZ, UR7, URZ, UP1, !UPT ;  /* 0x00000007ff077290 */ /* 0x000fe40008ffe4ff */
[----:B------:R-:W-:-:S04]  /*0a60*/  MOV R2, UR6 ;  /* 0x0000000600027c02 */ /* 0x000fc80008000f00 */
[----:B------:R-:W-:-:S07]  /*0a70*/  MOV R3, UR7 ;  /* 0x0000000700037c02 */ /* 0x000fce0008000f00 */
.L_x_8:
        /* <DEDUP_REMOVED lines=15> */
[----:B------:R-:W5:Y:S01]  /*0b70*/  LDG.E R8, desc[UR10][R2.64+0x1c] ;  /* 0x00001c0a02087981 */ /* 0x000f62000c1e1900 */
[----:B------:R-:W-:-:S04]  /*0b80*/  UIADD3 UR5, UPT, UPT, UR5, 0x10, URZ ;  /* 0x0000001005057890 */ /* 0x000fc8000fffe0ff */
[----:B------:R-:W-:Y:S01]  /*0b90*/  UISETP.NE.AND UP1, UPT, UR5, URZ, UPT ;  /* 0x000000ff0500728c */ /* 0x000fe2000bf25270 */
[----:B--2---:R-:W-:-:S04]  /*0ba0*/  FADD R24, R24, -R5 ;  /* 0x8000000518187221 */ /* 0x004fc80000000000 */
[----:B------:R-:W-:Y:S01]  /*0bb0*/  FMUL R24, R24, 1.4426950216293334961 ;  /* 0x3fb8aa3b18187820 */ /* 0x000fe20000400000 */
[--C-:B---3--:R-:W-:Y:S01]  /*0bc0*/  FADD R13, R13, -R5.reuse ;  /* 0x800000050d0d7221 */ /* 0x108fe20000000000 */
[----:B----4-:R-:W-:-:S03]  /*0bd0*/  FADD R15, R15, -R5 ;  /* 0x800000050f0f7221 */ /* 0x010fc60000000000 */
[----:B------:R-:W-:Y:S01]  /*0be0*/  FSETP.GEU.AND P2, PT, R24, -126, PT ;  /* 0xc2fc00001800780b */ /* 0x000fe20003f4e000 */
[----:B------:R-:W-:Y:S01]  /*0bf0*/  FMUL R19, R13, 1.4426950216293334961 ;  /* 0x3fb8aa3b0d137820 */ /* 0x000fe20000400000 */
[----:B------:R-:W-:Y:S01]  /*0c00*/  FMUL R17, R15, 1.4426950216293334961 ;  /* 0x3fb8aa3b0f117820 */ /* 0x000fe20000400000 */
[----:B-----5:R-:W-:-:S03]  /*0c10*/  FADD R21, R21, -R5 ;  /* 0x8000000515157221 */ /* 0x020fc60000000000 */
[----:B------:R-:W-:Y:S01]  /*0c20*/  FSETP.GEU.AND P3, PT, R19, -126, PT ;  /* 0xc2fc00001300780b */ /* 0x000fe20003f6e000 */
[--C-:B------:R-:W-:Y:S01]  /*0c30*/  FADD R15, R9, -R5.reuse ;  /* 0x80000005090f7221 */ /* 0x100fe20000000000 */
[----:B------:R-:W-:Y:S01]  /*0c40*/  FSETP.GEU.AND P4, PT, R17, -126, PT ;  /* 0xc2fc00001100780b */ /* 0x000fe20003f8e000 */
[----:B------:R-:W-:Y:S02]  /*0c50*/  FMUL R13, R21, 1.4426950216293334961 ;  /* 0x3fb8aa3b150d7820 */ /* 0x000fe40000400000 */
[----:B------:R-:W-:Y:S01]  /*0c60*/  FMUL R15, R15, 1.4426950216293334961 ;  /* 0x3fb8aa3b0f0f7820 */ /* 0x000fe20000400000 */
[--C-:B------:R-:W-:Y:S01]  /*0c70*/  FADD R21, R11, -R5.reuse ;  /* 0x800000050b157221 */ /* 0x100fe20000000000 */
[----:B------:R-:W-:Y:S01]  /*0c80*/  @!P2 FMUL R24, R24, 0.5 ;  /* 0x3f0000001818a820 */ /* 0x000fe20000400000 */
[----:B------:R-:W-:Y:S01]  /*0c90*/  FSETP.GEU.AND P5, PT, R13, -126, PT ;  /* 0xc2fc00000d00780b */ /* 0x000fe20003fae000 */
[----:B------:R-:W-:Y:S01]  /*0ca0*/  FADD R28, R28, -R5 ;  /* 0x800000051c1c7221 */ /* 0x000fe20000000000 */
[----:B------:R-:W-:Y:S01]  /*0cb0*/  FSETP.GEU.AND P6, PT, R15, -126, PT ;  /* 0xc2fc00000f00780b */ /* 0x000fe20003fce000 */
[----:B------:R-:W-:-:S02]  /*0cc0*/  FMUL R21, R21, 1.4426950216293334961 ;  /* 0x3fb8aa3b15157820 */ /* 0x000fc40000400000 */
[----:B------:R-:W0:Y:S01]  /*0cd0*/  MUFU.EX2 R24, R24 ;  /* 0x0000001800187308 */ /* 0x000e220000000800 */
[----:B------:R-:W-:Y:S01]  /*0ce0*/  @!P3 FMUL R19, R19, 0.5 ;  /* 0x3f0000001313b820 */ /* 0x000fe20000400000 */
[----:B------:R-:W-:Y:S01]  /*0cf0*/  @!P4 FMUL R17, R17, 0.5 ;  /* 0x3f0000001111c820 */ /* 0x000fe20000400000 */
[--C-:B------:R-:W-:Y:S01]  /*0d00*/  FADD R26, R26, -R5.reuse ;  /* 0x800000051a1a7221 */ /* 0x100fe20000000000 */
[----:B------:R-:W-:Y:S01]  /*0d10*/  FSETP.GEU.AND P0, PT, R21, -126, PT ;  /* 0xc2fc00001500780b */ /* 0x000fe20003f0e000 */
[----:B------:R-:W-:-:S03]  /*0d20*/  FADD R22, R22, -R5 ;  /* 0x8000000516167221 */ /* 0x000fc60000000000 */
[----:B------:R1:W2:Y:S01]  /*0d30*/  MUFU.EX2 R9, R19 ;  /* 0x0000001300097308 */ /* 0x0002a20000000800 */
[----:B------:R-:W-:Y:S01]  /*0d40*/  @!P5 FMUL R13, R13, 0.5 ;  /* 0x3f0000000d0dd820 */ /* 0x000fe20000400000 */
[----:B------:R-:W-:Y:S01]  /*0d50*/  @!P6 FMUL R15, R15, 0.5 ;  /* 0x3f0000000f0fe820 */ /* 0x000fe20000400000 */
[----:B------:R-:W-:Y:S01]  /*0d60*/  FMUL R22, R22, 1.4426950216293334961 ;  /* 0x3fb8aa3b16167820 */ /* 0x000fe20000400000 */
[--C-:B------:R-:W-:Y:S01]  /*0d70*/  FADD R20, R20, -R5.reuse ;  /* 0x8000000514147221 */ /* 0x100fe20000000000 */
[----:B------:R-:W-:-:S03]  /*0d80*/  FADD R18, R18, -R5 ;  /* 0x8000000512127221 */ /* 0x000fc60000000000 */
[----:B------:R3:W4:Y:S01]  /*0d90*/  MUFU.EX2 R11, R17 ;  /* 0x00000011000b7308 */ /* 0x0007220000000800 */
[----:B-1----:R-:W-:Y:S01]  /*0da0*/  FMUL R19, R28, 1.4426950216293334961 ;  /* 0x3fb8aa3b1c137820 */ /* 0x002fe20000400000 */
[----:B0-----:R-:W-:Y:S01]  /*0db0*/  @!P2 FMUL R24, R24, R24 ;  /* 0x000000181818a220 */ /* 0x001fe20000400000 */
[----:B------:R-:W-:Y:S01]  /*0dc0*/  FMUL R20, R20, 1.4426950216293334961 ;  /* 0x3fb8aa3b14147820 */ /* 0x000fe20000400000 */
[----:B------:R-:W-:Y:S01]  /*0dd0*/  @!P0 FMUL R21, R21, 0.5 ;  /* 0x3f00000015158820 */ /* 0x000fe20000400000 */
[----:B------:R-:W-:Y:S01]  /*0de0*/  FADD R16, R16, -R5 ;  /* 0x8000000510107221 */ /* 0x000fe20000000000 */
[----:B------:R-:W-:Y:S01]  /*0df0*/  FSETP.GEU.AND P1, PT, R19, -126, PT ;  /* 0xc2fc00001300780b */ /* 0x000fe20003f2e000 */
[----:B------:R-:W-:Y:S01]  /*0e00*/  FADD R24, R24, R7 ;  /* 0x0000000718187221 */ /* 0x000fe20000000000 */
[----:B------:R-:W0:Y:S01]  /*0e10*/  MUFU.EX2 R13, R13 ;  /* 0x0000000d000d7308 */ /* 0x000e220000000800 */
[----:B---3--:R-:W-:Y:S01]  /*0e20*/  FMUL R17, R26, 1.4426950216293334961 ;  /* 0x3fb8aa3b1a117820 */ /* 0x008fe20000400000 */
[----:B--2---:R-:W-:Y:S01]  /*0e30*/  @!P3 FMUL R9, R9, R9 ;  /* 0x000000090909b220 */ /* 0x004fe20000400000 */
[----:B------:R-:W-:Y:S01]  /*0e40*/  FSETP.GEU.AND P3, PT, R22, -126, PT ;  /* 0xc2fc00001600780b */ /* 0x000fe20003f6e000 */
[----:B------:R-:W-:Y:S01]  /*0e50*/  FMUL R16, R16, 1.4426950216293334961 ;  /* 0x3fb8aa3b10107820 */ /* 0x000fe20000400000 */
[----:B------:R-:W-:Y:S01]  /*0e60*/  FADD R14, R14, -R5 ;  /* 0x800000050e0e7221 */ /* 0x000fe20000000000 */
[----:B------:R-:W-:Y:S01]  /*0e70*/  FSETP.GEU.AND P2, PT, R17, -126, PT ;  /* 0xc2fc00001100780b */ /* 0x000fe20003f4e000 */
[----:B------:R-:W-:Y:S01]  /*0e80*/  FADD R24, R24, R9 ;  /* 0x0000000918187221 */ /* 0x000fe20000000000 */
[----:B------:R-:W1:Y:S01]  /*0e90*/  MUFU.EX2 R15, R15 ;  /* 0x0000000f000f7308 */ /* 0x000e620000000800 */
[----:B----4-:R-:W-:Y:S01]  /*0ea0*/  @!P4 FMUL R11, R11, R11 ;  /* 0x0000000b0b0bc220 */ /* 0x010fe20000400000 */
[----:B------:R-:W-:Y:S01]  /*0eb0*/  FSETP.GEU.AND P4, PT, R20, -126, PT ;  /* 0xc2fc00001400780b */ /* 0x000fe20003f8e000 */
[----:B------:R-:W-:Y:S01]  /*0ec0*/  @!P1 FMUL R19, R19, 0.5 ;  /* 0x3f00000013139820 */ /* 0x000fe20000400000 */
[----:B------:R-:W-:Y:S01]  /*0ed0*/  FMUL R14, R14, 1.4426950216293334961 ;  /* 0x3fb8aa3b0e0e7820 */ /* 0x000fe20000400000 */
[----:B------:R-:W-:Y:S01]  /*0ee0*/  FADD R24, R24, R11 ;  /* 0x0000000b18187221 */ /* 0x000fe20000000000 */
[----:B------:R-:W-:Y:S01]  /*0ef0*/  FMUL R11, R18, 1.4426950216293334961 ;  /* 0x3fb8aa3b120b7820 */ /* 0x000fe20000400000 */
[----:B------:R-:W-:Y:S01]  /*0f00*/  FADD R12, R12, -R5 ;  /* 0x800000050c0c7221 */ /* 0x000fe20000000000 */
[----:B------:R-:W2:Y:S01]  /*0f10*/  MUFU.EX2 R7, R21 ;  /* 0x0000001500077308 */ /* 0x000ea20000000800 */
[----:B0-----:R-:W-:Y:S01]  /*0f20*/  @!P5 FMUL R13, R13, R13 ;  /* 0x0000000d0d0dd220 */ /* 0x001fe20000400000 */
[----:B------:R-:W-:Y:S01]  /*0f30*/  @!P3 FMUL R22, R22, 0.5 ;  /* 0x3f0000001616b820 */ /* 0x000fe20000400000 */
[----:B------:R-:W-:Y:S01]  /*0f40*/  @!P2 FMUL R17, R17, 0.5 ;  /* 0x3f0000001111a820 */ /* 0x000fe20000400000 */
[----:B------:R-:W-:Y:S01]  /*0f50*/  FSETP.GEU.AND P5, PT, R11, -126, PT ;  /* 0xc2fc00000b00780b */ /* 0x000fe20003fae000 */
[----:B------:R-:W-:Y:S01]  /*0f60*/  FADD R24, R24, R13 ;  /* 0x0000000d18187221 */ /* 0x000fe20000000000 */
[----:B------:R-:W-:Y:S01]  /*0f70*/  FMUL R12, R12, 1.4426950216293334961 ;  /* 0x3fb8aa3b0c0c7820 */ /* 0x000fe20000400000 */
[----:B------:R-:W-:Y:S01]  /*0f80*/  @!P4 FMUL R20, R20, 0.5 ;  /* 0x3f0000001414c820 */ /* 0x000fe20000400000 */
[----:B------:R-:W0:Y:S01]  /*0f90*/  MUFU.EX2 R9, R19 ;  /* 0x0000001300097308 */ /* 0x000e220000000800 */
[----:B-1----:R-:W-:Y:S01]  /*0fa0*/  @!P6 FMUL R15, R15, R15 ;  /* 0x0000000f0f0fe220 */ /* 0x002fe20000400000 */
[----:B------:R-:W-:Y:S01]  /*0fb0*/  FSETP.GEU.AND P6, PT, R16, -126, PT ;  /* 0xc2fc00001000780b */ /* 0x000fe20003fce000 */
[--C-:B------:R-:W-:Y:S01]  /*0fc0*/  FADD R10, R10, -R5.reuse ;  /* 0x800000050a0a7221 */ /* 0x100fe20000000000 */
[----:B------:R-:W-:Y:S01]  /*0fd0*/  FADD R8, R8, -R5 ;  /* 0x8000000508087221 */ /* 0x000fe20000000000 */
[----:B------:R-:W-:-:S02]  /*0fe0*/  FADD R24, R24, R15 ;  /* 0x0000000f18187221 */ /* 0x000fc40000000000 */
[----:B------:R-:W-:Y:S01]  /*0ff0*/  FMUL R10, R10, 1.4426950216293334961 ;  /* 0x3fb8aa3b0a0a7820 */ /* 0x000fe20000400000 */
[----:B------:R-:W1:Y:S01]  /*1000*/  MUFU.EX2 R17, R17 ;  /* 0x0000001100117308 */ /* 0x000e620000000800 */
[----:B------:R-:W-:Y:S01]  /*1010*/  @!P5 FMUL R11, R11, 0.5 ;  /* 0x3f0000000b0bd820 */ /* 0x000fe20000400000 */
[----:B--2---:R-:W-:Y:S01]  /*1020*/  @!P0 FMUL R7, R7, R7 ;  /* 0x0000000707078220 */ /* 0x004fe20000400000 */
[----:B------:R-:W-:Y:S01]  /*1030*/  FSETP.GEU.AND P0, PT, R14, -126, PT ;  /* 0xc2fc00000e00780b */ /* 0x000fe20003f0e000 */
[----:B------:R-:W-:Y:S02]  /*1040*/  FMUL R8, R8, 1.4426950216293334961 ;  /* 0x3fb8aa3b08087820 */ /* 0x000fe40000400000 */
[----:B------:R-:W-:Y:S01]  /*1050*/  FADD R24, R24, R7 ;  /* 0x0000000718187221 */ /* 0x000fe20000000000 */
[----:B------:R-:W-:Y:S01]  /*1060*/  @!P6 FMUL R16, R16, 0.5 ;  /* 0x3f0000001010e820 */ /* 0x000fe20000400000 */
[----:B------:R-:W2:Y:S01]  /*1070*/  MUFU.EX2 R22, R22 ;  /* 0x0000001600167308 */ /* 0x000ea20000000800 */
[----:B0-----:R-:W-:Y:S01]  /*1080*/  @!P1 FMUL R9, R9, R9 ;  /* 0x0000000909099220 */ /* 0x001fe20000400000 */
[----:B------:R-:W-:-:S03]  /*1090*/  FSETP.GEU.AND P1, PT, R12, -126, PT ;  /* 0xc2fc00000c00780b */ /* 0x000fc60003f2e000 */
[----:B------:R-:W-:-:S03]  /*10a0*/  FADD R24, R24, R9 ;  /* 0x0000000918187221 */ /* 0x000fc60000000000 */
[----:B------:R-:W0:Y:S01]  /*10b0*/  MUFU.EX2 R20, R20 ;  /* 0x0000001400147308 */ /* 0x000e220000000800 */
[----:B-1----:R-:W-:Y:S01]  /*10c0*/  @!P2 FMUL R17, R17, R17 ;  /* 0x000000111111a220 */ /* 0x002fe20000400000 */
[----:B------:R-:W-:Y:S01]  /*10d0*/  FSETP.GEU.AND P2, PT, R10, -126, PT ;  /* 0xc2fc00000a00780b */ /* 0x000fe20003f4e000 */
[----:B------:R-:W-:Y:S02]  /*10e0*/  @!P0 FMUL R14, R14, 0.5 ;  /* 0x3f0000000e0e8820 */ /* 0x000fe40000400000 */
[----:B------:R-:W-:Y:S02]  /*10f0*/  FADD R17, R24, R17 ;  /* 0x0000001118117221 */ /* 0x000fe40000000000 */
[----:B------:R-:W-:Y:S01]  /*1100*/  @!P1 FMUL R12, R12, 0.5 ;  /* 0x3f0000000c0c9820 */ /* 0x000fe20000400000 */
[----:B------:R-:W1:Y:S01]  /*1110*/  MUFU.EX2 R11, R11 ;  /* 0x0000000b000b7308 */ /* 0x000e620000000800 */
[----:B--2---:R-:W-:Y:S01]  /*1120*/  @!P3 FMUL R22, R22, R22 ;  /* 0x000000161616b220 */ /* 0x004fe20000400000 */
[----:B------:R-:W-:-:S03]  /*1130*/  FSETP.GEU.AND P3, PT, R8, -126, PT ;  /* 0xc2fc00000800780b */ /* 0x000fc60003f6e000 */
[----:B------:R-:W-:Y:S02]  /*1140*/  FADD R17, R17, R22 ;  /* 0x0000001611117221 */ /* 0x000fe40000000000 */
[----:B------:R-:W-:Y:S01]  /*1150*/  @!P2 FMUL R10, R10, 0.5 ;  /* 0x3f0000000a0aa820 */ /* 0x000fe20000400000 */
[----:B------:R-:W2:Y:S01]  /*1160*/  MUFU.EX2 R7, R16 ;  /* 0x0000001000077308 */ /* 0x000ea20000000800 */
[----:B0-----:R-:W-:-:S04]  /*1170*/  @!P4 FMUL R20, R20, R20 ;  /* 0x000000141414c220 */ /* 0x001fc80000400000 */
[----:B------:R-:W-:Y:S02]  /*1180*/  FADD R20, R17, R20 ;  /* 0x0000001411147221 */ /* 0x000fe40000000000 */
[----:B------:R-:W-:Y:S01]  /*1190*/  @!P3 FMUL R8, R8, 0.5 ;  /* 0x3f0000000808b820 */ /* 0x000fe20000400000 */
[----:B------:R-:W0:Y:S01]  /*11a0*/  MUFU.EX2 R9, R14 ;  /* 0x0000000e00097308 */ /* 0x000e220000000800 */
[----:B-1----:R-:W-:-:S04]  /*11b0*/  @!P5 FMUL R11, R11, R11 ;  /* 0x0000000b0b0bd220 */ /* 0x002fc80000400000 */
[----:B------:R-:W-:-:S03]  /*11c0*/  FADD R20, R20, R11 ;  /* 0x0000000b14147221 */ /* 0x000fc60000000000 */
[----:B------:R-:W1:Y:S01]  /*11d0*/  MUFU.EX2 R13, R12 ;  /* 0x0000000c000d7308 */ /* 0x000e620000000800 */
[----:B--2---:R-:W-:-:S04]  /*11e0*/  @!P6 FMUL R7, R7, R7 ;  /* 0x000000070707e220 */ /* 0x004fc80000400000 */
[----:B------:R-:W-:-:S03]  /*11f0*/  FADD R20, R20, R7 ;  /* 0x0000000714147221 */ /* 0x000fc60000000000 */
[----:B------:R-:W2:Y:S01]  /*1200*/  MUFU.EX2 R15, R10 ;  /* 0x0000000a000f7308 */ /* 0x000ea20000000800 */
[----:B0-----:R-:W-:Y:S01]  /*1210*/  @!P0 FMUL R9, R9, R9 ;  /* 0x0000000909098220 */ /* 0x001fe20000400000 */
[----:B------:R-:W-:-:S03]  /*1220*/  IADD3 R2, P0, PT, R2, 0x40, RZ ;  /* 0x0000004002027810 */ /* 0x000fc60007f1e0ff */
[----:B------:R-:W-:Y:S01]  /*1230*/  FADD R20, R20, R9 ;  /* 0x0000000914147221 */ /* 0x000fe20000000000 */
[----:B------:R-:W-:Y:S02]  /*1240*/  IADD3.X R3, PT, PT, RZ, R3, RZ, P0, !PT ;  /* 0x00000003ff037210 */ /* 0x000fe400007fe4ff */
[----:B------:R-:W0:Y:S01]  /*1250*/  MUFU.EX2 R7, R8 ;  /* 0x0000000800077308 */ /* 0x000e220000000800 */
[----:B-1----:R-:W-:-:S04]  /*1260*/  @!P1 FMUL R13, R13, R13 ;  /* 0x0000000d0d0d9220 */ /* 0x002fc80000400000 */
[----:B------:R-:W-:Y:S01]  /*1270*/  FADD R20, R20, R13 ;  /* 0x0000000d14147221 */ /* 0x000fe20000000000 */
[----:B--2---:R-:W-:-:S04]  /*1280*/  @!P2 FMUL R15, R15, R15 ;  /* 0x0000000f0f0fa220 */ /* 0x004fc80000400000 */
[----:B------:R-:W-:Y:S01]  /*1290*/  FADD R20, R20, R15 ;  /* 0x0000000f14147221 */ /* 0x000fe20000000000 */
[----:B0-----:R-:W-:-:S04]  /*12a0*/  @!P3 FMUL R7, R7, R7 ;  /* 0x000000070707b220 */ /* 0x001fc80000400000 */
[----:B------:R-:W-:Y:S01]  /*12b0*/  FADD R7, R20, R7 ;  /* 0x0000000714077221 */ /* 0x000fe20000000000 */
[----:B------:R-:W-:Y:S06]  /*12c0*/  BRA.U UP1, `(.L_x_8) ;  /* 0xfffffff501ec7547 */ /* 0x000fec000b83ffff */
.L_x_7:
        /* <DEDUP_REMOVED lines=15> */
[----:B------:R-:W-:Y:S01]  /*13c0*/  IADD3 R6, PT, PT, R6, 0x8, RZ ;  /* 0x0000000806067810 */ /* 0x000fe20007ffe0ff */
        /* <DEDUP_REMOVED lines=10> */
[----:B------:R-:W-:Y:S01]  /*1470*/  FMUL R16, R16, 1.4426950216293334961 ;  /* 0x3fb8aa3b10107820 */ /* 0x000fe20000400000 */
[----:B------:R-:W-:Y:S02]  /*1480*/  FSETP.GEU.AND P4, PT, R14, -126, PT ;  /* 0xc2fc00000e00780b */ /* 0x000fe40003f8e000 */
[----:B------:R-:W-:Y:S01]  /*1490*/  FMUL R18, R18, 1.4426950216293334961 ;  /* 0x3fb8aa3b12127820 */ /* 0x000fe20000400000 */
[--C-:B------:R-:W-:Y:S01]  /*14a0*/  FADD R20, R20, -R5.reuse ;  /* 0x8000000514147221 */ /* 0x100fe20000000000 */
[----:B------:R-:W-:Y:S01]  /*14b0*/  @!P6 FMUL R10, R10, 0.5 ;  /* 0x3f0000000a0ae820 */ /* 0x000fe20000400000 */
[----:B------:R-:W-:Y:S01]  /*14c0*/  FSETP.GEU.AND P3, PT, R16, -126, PT ;  /* 0xc2fc00001000780b */ /* 0x000fe20003f6e000 */
[----:B------:R-:W-:Y:S01]  /*14d0*/  FADD R22, R22, -R5 ;  /* 0x8000000516167221 */ /* 0x000fe20000000000 */
[----:B------:R-:W-:Y:S01]  /*14e0*/  FMUL R20, R20, 1.4426950216293334961 ;  /* 0x3fb8aa3b14147820 */ /* 0x000fe20000400000 */
[----:B------:R-:W-:-:S02]  /*14f0*/  FSETP.GEU.AND P2, PT, R18, -126, PT ;  /* 0xc2fc00001200780b */ /* 0x000fc40003f4e000 */
[----:B------:R-:W0:Y:S01]  /*1500*/  MUFU.EX2 R10, R10 ;  /* 0x0000000a000a7308 */ /* 0x000e220000000800 */
[----:B------:R-:W-:Y:S01]  /*1510*/  @!P5 FMUL R12, R12, 0.5 ;  /* 0x3f0000000c0cd820 */ /* 0x000fe20000400000 */
[----:B------:R-:W-:Y:S01]  /*1520*/  FMUL R22, R22, 1.4426950216293334961 ;  /* 0x3fb8aa3b16167820 */ /* 0x000fe20000400000 */
[----:B------:R-:W-:Y:S01]  /*1530*/  FSETP.GEU.AND P1, PT, R20, -126, PT ;  /* 0xc2fc00001400780b */ /* 0x000fe20003f2e000 */
[----:B------:R-:W-:Y:S01]  /*1540*/  @!P4 FMUL R14, R14, 0.5 ;  /* 0x3f0000000e0ec820 */ /* 0x000fe20000400000 */
[----:B------:R-:W-:Y:S02]  /*1550*/  FADD R2, R2, -R5 ;  /* 0x8000000502027221 */ /* 0x000fe40000000000 */
[----:B------:R-:W-:Y:S01]  /*1560*/  FSETP.GEU.AND P0, PT, R22, -126, PT ;  /* 0xc2fc00001600780b */ /* 0x000fe20003f0e000 */
[----:B------:R-:W1:Y:S01]  /*1570*/  MUFU.EX2 R12, R12 ;  /* 0x0000000c000c7308 */ /* 0x000e620000000800 */
[----:B------:R-:W-:Y:S01]  /*1580*/  @!P3 FMUL R16, R16, 0.5 ;  /* 0x3f0000001010b820 */ /* 0x000fe20000400000 */
[----:B------:R-:W-:Y:S01]  /*1590*/  FMUL R2, R2, 1.4426950216293334961 ;  /* 0x3fb8aa3b02027820 */ /* 0x000fe20000400000 */
[----:B------:R-:W-:-:S05]  /*15a0*/  @!P2 FMUL R18, R18, 0.5 ;  /* 0x3f0000001212a820 */ /* 0x000fca0000400000 */
[----:B------:R-:W2:Y:S01]  /*15b0*/  MUFU.EX2 R14, R14 ;  /* 0x0000000e000e7308 */ /* 0x000ea20000000800 */
[----:B0-----:R-:W-:Y:S01]  /*15c0*/  @!P6 FMUL R10, R10, R10 ;  /* 0x0000000a0a0ae220 */ /* 0x001fe20000400000 */
[----:B------:R-:W-:Y:S01]  /*15d0*/  FSETP.GEU.AND P6, PT, R2, -126, PT ;  /* 0xc2fc00000200780b */ /* 0x000fe20003fce000 */
[----:B------:R-:W-:Y:S01]  /*15e0*/  @!P1 FMUL R20, R20, 0.5 ;  /* 0x3f00000014149820 */ /* 0x000fe20000400000 */
[----:B------:R-:W-:Y:S01]  /*15f0*/  @!P0 FMUL R22, R22, 0.5 ;  /* 0x3f00000016168820 */ /* 0x000fe20000400000 */
[----:B------:R-:W-:-:S03]  /*1600*/  FADD R7, R7, R10 ;  /* 0x0000000a07077221 */ /* 0x000fc60000000000 */
[----:B------:R-:W0:Y:S01]  /*1610*/  MUFU.EX2 R16, R16 ;  /* 0x0000001000107308 */ /* 0x000e220000000800 */
[----:B-1----:R-:W-:-:S04]  /*1620*/  @!P5 FMUL R12, R12, R12 ;  /* 0x0000000c0c0cd220 */ /* 0x002fc80000400000 */
[----:B------:R-:W-:Y:S02]  /*1630*/  FADD R7, R7, R12 ;  /* 0x0000000c07077221 */ /* 0x000fe40000000000 */
[----:B------:R-:W-:Y:S01]  /*1640*/  @!P6 FMUL R2, R2, 0.5 ;  /* 0x3f0000000202e820 */ /* 0x000fe20000400000 */
[----:B------:R-:W1:Y:S01]  /*1650*/  MUFU.EX2 R18, R18 ;  /* 0x0000001200127308 */ /* 0x000e620000000800 */
[----:B--2---:R-:W-:-:S04]  /*1660*/  @!P4 FMUL R14, R14, R14 ;  /* 0x0000000e0e0ec220 */ /* 0x004fc80000400000 */
[----:B------:R-:W-:-:S03]  /*1670*/  FADD R7, R7, R14 ;  /* 0x0000000e07077221 */ /* 0x000fc60000000000 */
[----:B------:R-:W2:Y:S01]  /*1680*/  MUFU.EX2 R20, R20 ;  /* 0x0000001400147308 */ /* 0x000ea20000000800 */
[----:B0-----:R-:W-:-:S04]  /*1690*/  @!P3 FMUL R16, R16, R16 ;  /* 0x000000101010b220 */ /* 0x001fc80000400000 */
[----:B------:R-:W-:-:S03]  /*16a0*/  FADD R7, R7, R16 ;  /* 0x0000001007077221 */ /* 0x000fc60000000000 */
[----:B------:R-:W0:Y:S01]  /*16b0*/  MUFU.EX2 R22, R22 ;  /* 0x0000001600167308 */ /* 0x000e220000000800 */
[----:B-1----:R-:W-:-:S04]  /*16c0*/  @!P2 FMUL R18, R18, R18 ;  /* 0x000000121212a220 */ /* 0x002fc80000400000 */
[----:B------:R-:W-:-:S03]  /*16d0*/  FADD R7, R7, R18 ;  /* 0x0000001207077221 */ /* 0x000fc60000000000 */
[----:B------:R-:W1:Y:S01]  /*16e0*/  MUFU.EX2 R8, R2 ;  /* 0x0000000200087308 */ /* 0x000e620000000800 */
[----:B--2---:R-:W-:-:S04]  /*16f0*/  @!P1 FMUL R20, R20, R20 ;  /* 0x0000001414149220 */ /* 0x004fc80000400000 */
[----:B------:R-:W-:Y:S01]  /*1700*/  FADD R7, R7, R20 ;  /* 0x0000001407077221 */ /* 0x000fe20000000000 */
[----:B0-----:R-:W-:-:S04]  /*1710*/  @!P0 FMUL R22, R22, R22 ;  /* 0x0000001616168220 */ /* 0x001fc80000400000 */
[----:B------:R-:W-:Y:S01]  /*1720*/  FADD R7, R7, R22 ;  /* 0x0000001607077221 */ /* 0x000fe20000000000 */
[----:B-1----:R-:W-:-:S04]  /*1730*/  @!P6 FMUL R8, R8, R8 ;  /* 0x000000080808e220 */ /* 0x002fc80000400000 */
[----:B------:R-:W-:-:S07]  /*1740*/  FADD R7, R7, R8 ;  /* 0x0000000807077221 */ /* 0x000fce0000000000 */
.L_x_9:
        /* <DEDUP_REMOVED lines=11> */
[----:B------:R-:W-:Y:S01]  /*1800*/  IADD3 R6, PT, PT, R6, 0x4, RZ ;  /* 0x0000000406067810 */ /* 0x000fe20007ffe0ff */
[----:B--2---:R-:W-:-:S04]  /*1810*/  FADD R8, R8, -R5 ;  /* 0x8000000508087221 */ /* 0x004fc80000000000 */
[----:B------:R-:W-:Y:S01]  /*1820*/  FMUL R8, R8, 1.4426950216293334961 ;  /* 0x3fb8aa3b08087820 */ /* 0x000fe20000400000 */
[--C-:B---3--:R-:W-:Y:S01]  /*1830*/  FADD R10, R10, -R5.reuse ;  /* 0x800000050a0a7221 */ /* 0x108fe20000000000 */
[----:B----4-:R-:W-:-:S03]  /*1840*/  FADD R12, R12, -R5 ;  /* 0x800000050c0c7221 */ /* 0x010fc60000000000 */
[----:B------:R-:W-:Y:S01]  /*1850*/  FMUL R10, R10, 1.4426950216293334961 ;  /* 0x3fb8aa3b0a0a7820 */ /* 0x000fe20000400000 */
[----:B------:R-:W-:Y:S01]  /*1860*/  FSETP.GEU.AND P0, PT, R8, -126, PT ;  /* 0xc2fc00000800780b */ /* 0x000fe20003f0e000 */
[----:B-----5:R-:W-:Y:S01]  /*1870*/  FADD R14, R14, -R5 ;  /* 0x800000050e0e7221 */ /* 0x020fe20000000000 */
[----:B------:R-:W-:Y:S02]  /*1880*/  FMUL R12, R12, 1.4426950216293334961 ;  /* 0x3fb8aa3b0c0c7820 */ /* 0x000fe40000400000 */
[----:B------:R-:W-:Y:S01]  /*1890*/  FSETP.GEU.AND P1, PT, R10, -126, PT ;  /* 0xc2fc00000a00780b */ /* 0x000fe20003f2e000 */
[----:B------:R-:W-:Y:S02]  /*18a0*/  FMUL R14, R14, 1.4426950216293334961 ;  /* 0x3fb8aa3b0e0e7820 */ /* 0x000fe40000400000 */
[----:B------:R-:W-:-:S03]  /*18b0*/  FSETP.GEU.AND P2, PT, R12, -126, PT ;  /* 0xc2fc00000c00780b */ /* 0x000fc60003f4e000 */
[----:B------:R-:W-:-:S03]  /*18c0*/  FSETP.GEU.AND P3, PT, R14, -126, PT ;  /* 0xc2fc00000e00780b */ /* 0x000fc60003f6e000 */
[----:B------:R-:W-:-:S04]  /*18d0*/  @!P0 FMUL R8, R8, 0.5 ;  /* 0x3f00000008088820 */ /* 0x000fc80000400000 */
[----:B------:R-:W0:Y:S01]  /*18e0*/  MUFU.EX2 R2, R8 ;  /* 0x0000000800027308 */ /* 0x000e220000000800 */
[----:B------:R-:W-:Y:S02]  /*18f0*/  @!P1 FMUL R10, R10, 0.5 ;  /* 0x3f0000000a0a9820 */ /* 0x000fe40000400000 */
[----:B------:R-:W-:-:S03]  /*1900*/  @!P2 FMUL R12, R12, 0.5 ;  /* 0x3f0000000c0ca820 */ /* 0x000fc60000400000 */
[----:B------:R-:W-:Y:S02]  /*1910*/  @!P3 FMUL R14, R14, 0.5 ;  /* 0x3f0000000e0eb820 */ /* 0x000fe40000400000 */
[----:B------:R-:W1:Y:S08]  /*1920*/  MUFU.EX2 R3, R10 ;  /* 0x0000000a00037308 */ /* 0x000e700000000800 */
[----:B------:R-:W2:Y:S01]  /*1930*/  MUFU.EX2 R9, R12 ;  /* 0x0000000c00097308 */ /* 0x000ea20000000800 */
[----:B0-----:R-:W-:-:S04]  /*1940*/  @!P0 FMUL R2, R2, R2 ;  /* 0x0000000202028220 */ /* 0x001fc80000400000 */
[----:B------:R-:W-:-:S03]  /*1950*/  FADD R2, R7, R2 ;  /* 0x0000000207027221 */ /* 0x000fc60000000000 */
[----:B------:R-:W0:Y:S01]  /*1960*/  MUFU.EX2 R11, R14 ;  /* 0x0000000e000b7308 */ /* 0x000e220000000800 */
[----:B-1----:R-:W-:-:S04]  /*1970*/  @!P1 FMUL R3, R3, R3 ;  /* 0x0000000303039220 */ /* 0x002fc80000400000 */
[----:B------:R-:W-:Y:S01]  /*1980*/  FADD R2, R2, R3 ;  /* 0x0000000302027221 */ /* 0x000fe20000000000 */
[----:B--2---:R-:W-:-:S04]  /*1990*/  @!P2 FMUL R9, R9, R9 ;  /* 0x000000090909a220 */ /* 0x004fc80000400000 */
[----:B------:R-:W-:Y:S01]  /*19a0*/  FADD R2, R2, R9 ;  /* 0x0000000902027221 */ /* 0x000fe20000000000 */
[----:B0-----:R-:W-:-:S04]  /*19b0*/  @!P3 FMUL R11, R11, R11 ;  /* 0x0000000b0b0bb220 */ /* 0x001fc80000400000 */
[----:B------:R-:W-:-:S07]  /*19c0*/  FADD R7, R2, R11 ;  /* 0x0000000b02077221 */ /* 0x000fce0000000000 */
.L_x_10:
[----:B------:R-:W-:Y:S05]  /*19d0*/  BRA.U !UP1, `(.L_x_6) ;  /* 0x0000000109487547 */ /* 0x000fea000b800000 */
[----:B------:R-:W0:Y:S01]  /*19e0*/  LDC.64 R2, c[0x0][0x380] ;  /* 0x0000e000ff027b82 */ /* 0x000e220000000a00 */
[----:B------:R-:W-:Y:S01]  /*19f0*/  UIADD3 UR4, UPT, UPT, -UR4, URZ, URZ ;  /* 0x000000ff04047290 */ /* 0x000fe2000fffe1ff */
[----:B0-----:R-:W-:-:S03]  /*1a00*/  IMAD.WIDE.U32 R2, R6, 0x4, R2 ;  /* 0x0000000406027825 */ /* 0x001fc600078e0002 */
[----:B------:R-:W-:-:S08]  /*1a10*/  MOV R9, R2 ;  /* 0x0000000200097202 */ /* 0x000fd00000000f00 */
.L_x_11:
[----:B------:R-:W-:-:S06]  /*1a20*/  IMAD.MOV.U32 R2, RZ, RZ, R9 ;  /* 0x000000ffff027224 */ /* 0x000fcc00078e0009 */
[----:B------:R0:W2:Y:S01]  /*1a30*/  LDG.E R2, desc[UR10][R2.64] ;  /* 0x0000000a02027981 */ /* 0x0000a2000c1e1900 */
[----:B------:R-:W-:Y:S01]  /*1a40*/  UIADD3 UR4, UPT, UPT, UR4, 0x1, URZ ;  /* 0x0000000104047890 */ /* 0x000fe2000fffe0ff */
[----:B------:R-:W-:-:S03]  /*1a50*/  IADD3 R9, P1, PT, R9, 0x4, RZ ;  /* 0x0000000409097810 */ /* 0x000fc60007f3e0ff */
[----:B------:R-:W-:Y:S01]  /*1a60*/  UISETP.NE.AND UP0, UPT, UR4, URZ, UPT ;  /* 0x000000ff0400728c */ /* 0x000fe2000bf05270 */
[----:B0-----:R-:W-:Y:S01]  /*1a70*/  IADD3.X R3, PT, PT, RZ, R3, RZ, P1, !PT ;  /* 0x00000003ff037210 */ /* 0x001fe20000ffe4ff */
[----:B--2---:R-:W-:-:S04]  /*1a80*/  FADD R6, R2, -R5 ;  /* 0x8000000502067221 */ /* 0x004fc80000000000 */
[----:B------:R-:W-:-:S05]  /*1a90*/  FMUL R6, R6, 1.4426950216293334961 ;  /* 0x3fb8aa3b06067820 */ /* 0x000fca0000400000 */
[----:B------:R-:W-:-:S13]  /*1aa0*/  FSETP.GEU.AND P0, PT, R6, -126, PT ;  /* 0xc2fc00000600780b */ /* 0x000fda0003f0e000 */
[----:B------:R-:W-:-:S04]  /*1ab0*/  @!P0 FMUL R6, R6, 0.5 ;  /* 0x3f00000006068820 */ /* 0x000fc80000400000 */
[----:B------:R-:W0:Y:S02]  /*1ac0*/  MUFU.EX2 R8, R6 ;  /* 0x0000000600087308 */ /* 0x000e240000000800 */
[----:B0-----:R-:W-:-:S04]  /*1ad0*/  @!P0 FMUL R8, R8, R8 ;  /* 0x0000000808088220 */ /* 0x001fc80000400000 */
[----:B------:R-:W-:Y:S01]  /*1ae0*/  FADD R7, R8, R7 ;  /* 0x0000000708077221 */ /* 0x000fe20000000000 */
[----:B------:R-:W-:Y:S06]  /*1af0*/  BRA.U UP0, `(.L_x_11) ;  /* 0xfffffffd00c87547 */ /* 0x000fec000b83ffff */
.L_x_6:
[----:B------:R-:W-:Y:S01]  /*1b00*/  FADD R0, R0, -R5 ;  /* 0x8000000500007221 */ /* 0x000fe20000000000 */
[----:B------:R-:W0:Y:S01]  /*1b10*/  MUFU.RCP R6, R7 ;  /* 0x0000000700067308 */ /* 0x000e220000001000 */
[----:B------:R-:W-:Y:S02]  /*1b20*/  BSSY.RECONVERGENT B0, `(.L_x_12) ;  /* 0x0000011000007945 */ /* 0x000fe40003800200 */
[----:B------:R-:W-:-:S05]  /*1b30*/  FMUL R2, R0, 1.4426950216293334961 ;  /* 0x3fb8aa3b00027820 */ /* 0x000fca0000400000 */
[----:B------:R-:W-:Y:S01]  /*1b40*/  FSETP.GEU.AND P0, PT, R2, -126, PT ;  /* 0xc2fc00000200780b */ /* 0x000fe20003f0e000 */
[----:B0-----:R-:W-:-:S12]  /*1b50*/  FFMA R3, R6, -R7, 1 ;  /* 0x3f80000006037423 */ /* 0x001fd80000000807 */
[----:B------:R-:W-:Y:S01]  /*1b60*/  @!P0 FMUL R2, R2, 0.5 ;  /* 0x3f00000002028820 */ /* 0x000fe20000400000 */
[----:B------:R-:W-:-:S03]  /*1b70*/  FFMA R3, R6, R3, R6 ;  /* 0x0000000306037223 */ /* 0x000fc60000000006 */
[----:B------:R-:W0:Y:S02]  /*1b80*/  MUFU.EX2 R0, R2 ;  /* 0x0000000200007308 */ /* 0x000e240000000800 */
[----:B0-----:R-:W-:-:S06]  /*1b90*/  @!P0 FMUL R0, R0, R0 ;  /* 0x0000000000008220 */ /* 0x001fcc0000400000 */
[----:B------:R-:W0:Y:S01]  /*1ba0*/  FCHK P0, R0, R7 ;  /* 0x0000000700007302 */ /* 0x000e220000000000 */
[----:B------:R-:W-:-:S04]  /*1bb0*/  FFMA R6, R0, R3, RZ ;  /* 0x0000000300067223 */ /* 0x000fc800000000ff */
[----:B------:R-:W-:-:S04]  /*1bc0*/  FFMA R5, R6, -R7, R0 ;  /* 0x8000000706057223 */ /* 0x000fc80000000000 */
[----:B------:R-:W-:Y:S01]  /*1bd0*/  FFMA R9, R3, R5, R6 ;  /* 0x0000000503097223 */ /* 0x000fe20000000006 */
[----:B0-----:R-:W-:Y:S06]  /*1be0*/  @!P0 BRA `(.L_x_13) ;  /* 0x0000000000108947 */ /* 0x001fec0003800000 */
[----:B------:R-:W-:Y:S02]  /*1bf0*/  MOV R3, R7 ;  /* 0x0000000700037202 */ /* 0x000fe40000000f00 */
[----:B------:R-:W-:-:S07]  /*1c00*/  MOV R2, 0x1c20 ;  /* 0x00001c2000027802 */ /* 0x000fce0000000f00 */
[----:B------:R-:W-:Y:S05]  /*1c10*/  CALL.REL.NOINC `($__internal_0_$__cuda_sm3x_div_rn_noftz_f32_slowpath) ;  /* 0x0000000000187944 */ /* 0x000fea0003c00000 */
[----:B------:R-:W-:-:S07]  /*1c20*/  MOV R9, R0 ;  /* 0x0000000000097202 */ /* 0x000fce0000000f00 */
.L_x_13:
[----:B------:R-:W-:Y:S05]  /*1c30*/  BSYNC.RECONVERGENT B0 ;  /* 0x0000000000007941 */ /* 0x000fea0003800200 */
.L_x_12:
[----:B------:R-:W0:Y:S02]  /*1c40*/  LDC.64 R2, c[0x0][0x388] ;  /* 0x0000e200ff027b82 */ /* 0x000e240000000a00 */
[----:B0-----:R-:W-:-:S05]  /*1c50*/  IMAD.WIDE R4, R4, 0x4, R2 ;  /* 0x0000000404047825 */ /* 0x001fca00078e0202 */
[----:B------:R-:W-:Y:S01]  /*1c60*/  STG.E desc[UR10][R4.64], R9 ;  /* 0x0000000904007986 */ /* 0x000fe2000c10190a */
[----:B------:R-:W-:Y:S05]  /*1c70*/  EXIT ;  /* 0x000000000000794d */ /* 0x000fea0003800000 */
        .weak           $__internal_0_$__cuda_sm3x_div_rn_noftz_f32_slowpath
        .type           $__internal_0_$__cuda_sm3x_div_rn_noftz_f32_slowpath,@function
        .size           $__internal_0_$__cuda_sm3x_div_rn_noftz_f32_slowpath,(.L_x_26 - $__internal_0_$__cuda_sm3x_div_rn_noftz_f32_slowpath)
$__internal_0_$__cuda_sm3x_div_rn_noftz_f32_slowpath:
[----:B------:R-:W-:Y:S01]  /*1c80*/  SHF.R.U32.HI R6, RZ, 0x17, R3 ;  /* 0x00000017ff067819 */ /* 0x000fe20000011603 */
[----:B------:R-:W-:Y:S01]  /*1c90*/  BSSY.RECONVERGENT B1, `(.L_x_14) ;  /* 0x0000062000017945 */ /* 0x000fe20003800200 */
[----:B------:R-:W-:Y:S02]  /*1ca0*/  SHF.R.U32.HI R5, RZ, 0x17, R0 ;  /* 0x00000017ff057819 */ /* 0x000fe40000011600 */
[----:B------:R-:W-:Y:S02]  /*1cb0*/  LOP3.LUT R10, R6, 0xff, RZ, 0xc0, !PT ;  /* 0x000000ff060a7812 */ /* 0x000fe400078ec0ff */
[----:B------:R-:W-:Y:S02]  /*1cc0*/  LOP3.LUT R8, R5, 0xff, RZ, 0xc0, !PT ;  /* 0x000000ff05087812 */ /* 0x000fe400078ec0ff */
[----:B------:R-:W-:Y:S02]  /*1cd0*/  IADD3 R7, PT, PT, R10, -0x1, RZ ;  /* 0xffffffff0a077810 */ /* 0x000fe40007ffe0ff */
[----:B------:R-:W-:-:S02]  /*1ce0*/  IADD3 R6, PT, PT, R8, -0x1, RZ ;  /* 0xffffffff08067810 */ /* 0x000fc40007ffe0ff */
[----:B------:R-:W-:-:S04]  /*1cf0*/  ISETP.GT.U32.AND P0, PT, R7, 0xfd, PT ;  /* 0x000000fd0700780c */ /* 0x000fc80003f04070 */
[----:B------:R-:W-:-:S13]  /*1d00*/  ISETP.GT.U32.OR P0, PT, R6, 0xfd, P0 ;  /* 0x000000fd0600780c */ /* 0x000fda0000704470 */
[----:B------:R-:W-:Y:S01]  /*1d10*/  @!P0 MOV R5, RZ ;  /* 0x000000ff00058202 */ /* 0x000fe20000000f00 */
[----:B------:R-:W-:Y:S06]  /*1d20*/  @!P0 BRA `(.L_x_15) ;  /* 0x00000000005c8947 */ /* 0x000fec0003800000 */
[----:B------:R-:W-:Y:S02]  /*1d30*/  FSETP.GTU.FTZ.AND P0, PT, |R0|, +INF , PT ;  /* 0x7f8000000000780b */ /* 0x000fe40003f1c200 */
[----:B------:R-:W-:-:S04]  /*1d40*/  FSETP.GTU.FTZ.AND P1, PT, |R3|, +INF , PT ;  /* 0x7f8000000300780b */ /* 0x000fc80003f3c200 */
[----:B------:R-:W-:-:S13]  /*1d50*/  PLOP3.LUT P0, PT, P0, P1, PT, 0xf8, 0x8f ;  /* 0x00000000008f781c */ /* 0x000fda0000703f70 */
[----:B------:R-:W-:Y:S05]  /*1d60*/  @P0 BRA `(.L_x_16) ;  /* 0x00000004004c0947 */ /* 0x000fea0003800000 */
[----:B------:R-:W-:-:S13]  /*1d70*/  LOP3.LUT P0, RZ, R3, 0x7fffffff, R0, 0xc8, !PT ;  /* 0x7fffffff03ff7812 */ /* 0x000fda000780c800 */
[----:B------:R-:W-:Y:S05]  /*1d80*/  @!P0 BRA `(.L_x_17) ;  /* 0x00000004003c8947 */ /* 0x000fea0003800000 */
[C---:B------:R-:W-:Y:S02]  /*1d90*/  FSETP.NEU.FTZ.AND P0, PT, |R0|.reuse, +INF , PT ;  /* 0x7f8000000000780b */ /* 0x040fe40003f1d200 */
[----:B------:R-:W-:Y:S02]  /*1da0*/  FSETP.NEU.FTZ.AND P2, PT, |R3|, +INF , PT ;  /* 0x7f8000000300780b */ /* 0x000fe40003f5d200 */
[----:B------:R-:W-:-:S11]  /*1db0*/  FSETP.NEU.FTZ.AND P1, PT, |R0|, +INF , PT ;  /* 0x7f8000000000780b */ /* 0x000fd60003f3d200 */
[----:B------:R-:W-:Y:S05]  /*1dc0*/  @!P2 BRA !P0, `(.L_x_17) ;  /* 0x00000004002ca947 */ /* 0x000fea0004000000 */
[----:B------:R-:W-:-:S04]  /*1dd0*/  LOP3.LUT P0, RZ, R0, 0x7fffffff, RZ, 0xc0, !PT ;  /* 0x7fffffff00ff7812 */ /* 0x000fc8000780c0ff */
[----:B------:R-:W-:-:S13]  /*1de0*/  PLOP3.LUT P0, PT, P2, P0, PT, 0x2f, 0xf2 ;  /* 0x0000000000f2781c */ /* 0x000fda0001700577 */
[----:B------:R-:W-:Y:S05]  /*1df0*/  @P0 BRA `(.L_x_18) ;  /* 0x0000000400180947 */ /* 0x000fea0003800000 */
[----:B------:R-:W-:-:S04]  /*1e00*/  LOP3.LUT P0, RZ, R3, 0x7fffffff, RZ, 0xc0, !PT ;  /* 0x7fffffff03ff7812 */ /* 0x000fc8000780c0ff */
[----:B------:R-:W-:-:S13]  /*1e10*/  PLOP3.LUT P0, PT, P1, P0, PT, 0x2f, 0xf2 ;  /* 0x0000000000f2781c */ /* 0x000fda0000f00577 */
[----:B------:R-:W-:Y:S05]  /*1e20*/  @P0 BRA `(.L_x_19) ;  /* 0x0000000400000947 */ /* 0x000fea0003800000 */
[----:B------:R-:W-:Y:S02]  /*1e30*/  ISETP.GE.AND P0, PT, R6, RZ, PT ;  /* 0x000000ff0600720c */ /* 0x000fe40003f06270 */
[----:B------:R-:W-:-:S11]  /*1e40*/  ISETP.GE.AND P1, PT, R7, RZ, PT ;  /* 0x000000ff0700720c */ /* 0x000fd60003f26270 */
[----:B------:R-:W-:Y:S01]  /*1e50*/  @P0 MOV R5, RZ ;  /* 0x000000ff00050202 */ /* 0x000fe20000000f00 */
[----:B------:R-:W-:Y:S01]  /*1e60*/  @!P0 FFMA R0, R0, 1.84467440737095516160e+19, RZ ;  /* 0x5f80000000008823 */ /* 0x000fe200000000ff */
[----:B------:R-:W-:Y:S01]  /*1e70*/  @!P0 MOV R5, 0xffffffc0 ;  /* 0xffffffc000058802 */ /* 0x000fe20000000f00 */
[----:B------:R-:W-:-:S03]  /*1e80*/  @!P1 FFMA R3, R3, 1.84467440737095516160e+19, RZ ;  /* 0x5f80000003039823 */ /* 0x000fc600000000ff */
[----:B------:R-:W-:-:S07]  /*1e90*/  @!P1 IADD3 R5, PT, PT, R5, 0x40, RZ ;  /* 0x0000004005059810 */ /* 0x000fce0007ffe0ff */
.L_x_15:
[----:B------:R-:W-:Y:S01]  /*1ea0*/  LEA R6, R10, 0xc0800000, 0x17 ;  /* 0xc08000000a067811 */ /* 0x000fe200078eb8ff */
[----:B------:R-:W-:Y:S04]  /*1eb0*/  BSSY.RECONVERGENT B2, `(.L_x_20) ;  /* 0x0000036000027945 */ /* 0x000fe80003800200 */
[----:B------:R-:W-:Y:S01]  /*1ec0*/  IMAD.IADD R6, R3, 0x1, -R6 ;  /* 0x0000000103067824 */ /* 0x000fe200078e0a06 */
[----:B------:R-:W-:-:S03]  /*1ed0*/  IADD3 R3, PT, PT, R8, -0x7f, RZ ;  /* 0xffffff8108037810 */ /* 0x000fc60007ffe0ff */
[----:B------:R0:W1:Y:S01]  /*1ee0*/  MUFU.RCP R7, R6 ;  /* 0x0000000600077308 */ /* 0x0000620000001000 */
[----:B------:R-:W-:Y:S01]  /*1ef0*/  FADD.FTZ R9, -R6, -RZ ;  /* 0x800000ff06097221 */ /* 0x000fe20000010100 */
[C---:B------:R-:W-:Y:S01]  /*1f00*/  IMAD R0, R3.reuse, -0x800000, R0 ;  /* 0xff80000003007824 */ /* 0x040fe200078e0200 */
[----:B0-----:R-:W-:-:S04]  /*1f10*/  IADD3 R6, PT, PT, R3, 0x7f, -R10 ;  /* 0x0000007f03067810 */ /* 0x001fc80007ffe80a */
[----:B------:R-:W-:Y:S01]  /*1f20*/  IADD3 R6, PT, PT, R6, R5, RZ ;  /* 0x0000000506067210 */ /* 0x000fe20007ffe0ff */
[----:B-1----:R-:W-:-:S04]  /*1f30*/  FFMA R8, R7, R9, 1 ;  /* 0x3f80000007087423 */ /* 0x002fc80000000009 */
[----:B------:R-:W-:-:S04]  /*1f40*/  FFMA R12, R7, R8, R7 ;  /* 0x00000008070c7223 */ /* 0x000fc80000000007 */
[----:B------:R-:W-:-:S04]  /*1f50*/  FFMA R7, R0, R12, RZ ;  /* 0x0000000c00077223 */ /* 0x000fc800000000ff */
[----:B------:R-:W-:-:S04]  /*1f60*/  FFMA R8, R9, R7, R0 ;  /* 0x0000000709087223 */ /* 0x000fc80000000000 */
[----:B------:R-:W-:-:S04]  /*1f70*/  FFMA R7, R12, R8, R7 ;  /* 0x000000080c077223 */ /* 0x000fc80000000007 */
[----:B------:R-:W-:-:S04]  /*1f80*/  FFMA R8, R9, R7, R0 ;  /* 0x0000000709087223 */ /* 0x000fc80000000000 */
[----:B------:R-:W-:-:S05]  /*1f90*/  FFMA R0, R12, R8, R7 ;  /* 0x000000080c007223 */ /* 0x000fca0000000007 */
[----:B------:R-:W-:-:S04]  /*1fa0*/  SHF.R.U32.HI R3, RZ, 0x17, R0 ;  /* 0x00000017ff037819 */ /* 0x000fc80000011600 */
[----:B------:R-:W-:-:S04]  /*1fb0*/  LOP3.LUT R3, R3, 0xff, RZ, 0xc0, !PT ;  /* 0x000000ff03037812 */ /* 0x000fc800078ec0ff */
[----:B------:R-:W-:-:S04]  /*1fc0*/  IADD3 R9, PT, PT, R3, R6, RZ ;  /* 0x0000000603097210 */ /* 0x000fc80007ffe0ff */
[----:B------:R-:W-:-:S04]  /*1fd0*/  IADD3 R3, PT, PT, R9, -0x1, RZ ;  /* 0xffffffff09037810 */ /* 0x000fc80007ffe0ff */
[----:B------:R-:W-:-:S13]  /*1fe0*/  ISETP.GE.U32.AND P0, PT, R3, 0xfe, PT ;  /* 0x000000fe0300780c */ /* 0x000fda0003f06070 */
[----:B------:R-:W-:Y:S05]  /*1ff0*/  @!P0 BRA `(.L_x_21) ;  /* 0x0000000000808947 */ /* 0x000fea0003800000 */
[----:B------:R-:W-:-:S13]  /*2000*/  ISETP.GT.AND P0, PT, R9, 0xfe, PT ;  /* 0x000000fe0900780c */ /* 0x000fda0003f04270 */
[----:B------:R-:W-:Y:S05]  /*2010*/  @P0 BRA `(.L_x_22) ;  /* 0x00000000006c0947 */ /* 0x000fea0003800000 */
[----:B------:R-:W-:-:S13]  /*2020*/  ISETP.GE.AND P0, PT, R9, 0x1, PT ;  /* 0x000000010900780c */ /* 0x000fda0003f06270 */
[----:B------:R-:W-:Y:S05]  /*2030*/  @P0 BRA `(.L_x_23) ;  /* 0x0000000000740947 */ /* 0x000fea0003800000 */
[----:B------:R-:W-:Y:S02]  /*2040*/  ISETP.GE.AND P0, PT, R9, -0x18, PT ;  /* 0xffffffe80900780c */ /* 0x000fe40003f06270 */
[----:B------:R-:W-:-:S11]  /*2050*/  LOP3.LUT R0, R0, 0x80000000, RZ, 0xc0, !PT ;  /* 0x8000000000007812 */ /* 0x000fd600078ec0ff */
[----:B------:R-:W-:Y:S05]  /*2060*/  @!P0 BRA `(.L_x_23) ;  /* 0x0000000000688947 */ /* 0x000fea0003800000 */
[CCC-:B------:R-:W-:Y:S01]  /*2070*/  FFMA.RZ R3, R12.reuse, R8.reuse, R7.reuse ;  /* 0x000000080c037223 */ /* 0x1c0fe2000000c007 */
[CCC-:B------:R-:W-:Y:S01]  /*2080*/  FFMA.RM R6, R12.reuse, R8.reuse, R7.reuse ;  /* 0x000000080c067223 */ /* 0x1c0fe20000004007 */
[C---:B------:R-:W-:Y:S02]  /*2090*/  ISETP.NE.AND P2, PT, R9.reuse, RZ, PT ;  /* 0x000000ff0900720c */ /* 0x040fe40003f45270 */
[----:B------:R-:W-:Y:S02]  /*20a0*/  ISETP.NE.AND P1, PT, R9, RZ, PT ;  /* 0x000000ff0900720c */ /* 0x000fe40003f25270 */
[----:B------:R-:W-:Y:S01]  /*20b0*/  LOP3.LUT R5, R3, 0x7fffff, RZ, 0xc0, !PT ;  /* 0x007fffff03057812 */ /* 0x000fe200078ec0ff */
[----:B------:R-:W-:Y:S01]  /*20c0*/  FFMA.RP R3, R12, R8, R7 ;  /* 0x000000080c037223 */ /* 0x000fe20000008007 */
[----:B------:R-:W-:Y:S02]  /*20d0*/  IADD3 R8, PT, PT, R9, 0x20, RZ ;  /* 0x0000002009087810 */ /* 0x000fe40007ffe0ff */
[----:B------:R-:W-:-:S02]  /*20e0*/  LOP3.LUT R5, R5, 0x800000, RZ, 0xfc, !PT ;  /* 0x0080000005057812 */ /* 0x000fc400078efcff */
[----:B------:R-:W-:Y:S02]  /*20f0*/  IADD3 R7, PT, PT, -R9, RZ, RZ ;  /* 0x000000ff09077210 */ /* 0x000fe40007ffe1ff */
[----:B------:R-:W-:Y:S02]  /*2100*/  SHF.L.U32 R8, R5, R8, RZ ;  /* 0x0000000805087219 */ /* 0x000fe400000006ff */
[----:B------:R-:W-:Y:S02]  /*2110*/  FSETP.NEU.FTZ.AND P0, PT, R3, R6, PT ;  /* 0x000000060300720b */ /* 0x000fe40003f1d000 */
[----:B------:R-:W-:Y:S02]  /*2120*/  SEL R6, R7, RZ, P2 ;  /* 0x000000ff07067207 */ /* 0x000fe40001000000 */
[----:B------:R-:W-:Y:S02]  /*2130*/  ISETP.NE.AND P1, PT, R8, RZ, P1 ;  /* 0x000000ff0800720c */ /* 0x000fe40000f25270 */
[----:B------:R-:W-:-:S02]  /*2140*/  SHF.R.U32.HI R6, RZ, R6, R5 ;  /* 0x00000006ff067219 */ /* 0x000fc40000011605 */
[----:B------:R-:W-:Y:S02]  /*2150*/  PLOP3.LUT P0, PT, P0, P1, PT, 0xf8, 0x8f ;  /* 0x00000000008f781c */ /* 0x000fe40000703f70 */
[----:B------:R-:W-:Y:S02]  /*2160*/  SHF.R.U32.HI R8, RZ, 0x1, R6 ;  /* 0x00000001ff087819 */ /* 0x000fe40000011606 */
[----:B------:R-:W-:-:S04]  /*2170*/  SEL R3, RZ, 0x1, !P0 ;  /* 0x00000001ff037807 */ /* 0x000fc80004000000 */
[----:B------:R-:W-:-:S04]  /*2180*/  LOP3.LUT R3, R3, 0x1, R8, 0xf8, !PT ;  /* 0x0000000103037812 */ /* 0x000fc800078ef808 */
[----:B------:R-:W-:-:S04]  /*2190*/  LOP3.LUT R3, R3, R6, RZ, 0xc0, !PT ;  /* 0x0000000603037212 */ /* 0x000fc800078ec0ff */
[----:B------:R-:W-:-:S04]  /*21a0*/  IADD3 R3, PT, PT, R8, R3, RZ ;  /* 0x0000000308037210 */ /* 0x000fc80007ffe0ff */
[----:B------:R-:W-:Y:S01]  /*21b0*/  LOP3.LUT R0, R3, R0, RZ, 0xfc, !PT ;  /* 0x0000000003007212 */ /* 0x000fe200078efcff */
[----:B------:R-:W-:Y:S06]  /*21c0*/  BRA `(.L_x_23) ;  /* 0x0000000000107947 */ /* 0x000fec0003800000 */
.L_x_22:
[----:B------:R-:W-:-:S04]  /*21d0*/  LOP3.LUT R0, R0, 0x80000000, RZ, 0xc0, !PT ;  /* 0x8000000000007812 */ /* 0x000fc800078ec0ff */
[----:B------:R-:W-:Y:S01]  /*21e0*/  LOP3.LUT R0, R0, 0x7f800000, RZ, 0xfc, !PT ;  /* 0x7f80000000007812 */ /* 0x000fe200078efcff */
[----:B------:R-:W-:Y:S06]  /*21f0*/  BRA `(.L_x_23) ;  /* 0x0000000000047947 */ /* 0x000fec0003800000 */
.L_x_21:
[----:B------:R-:W-:-:S07]  /*2200*/  LEA R0, R6, R0, 0x17 ;  /* 0x0000000006007211 */ /* 0x000fce00078eb8ff */
.L_x_23:
[----:B------:R-:W-:Y:S05]  /*2210*/  BSYNC.RECONVERGENT B2 ;  /* 0x0000000000027941 */ /* 0x000fea0003800200 */
.L_x_20:
[----:B------:R-:W-:Y:S05]  /*2220*/  BRA `(.L_x_24) ;  /* 0x0000000000207947 */ /* 0x000fea0003800000 */
.L_x_19:
[----:B------:R-:W-:-:S04]  /*2230*/  LOP3.LUT R0, R3, 0x80000000, R0, 0x48, !PT ;  /* 0x8000000003007812 */ /* 0x000fc800078e4800 */
[----:B------:R-:W-:Y:S01]  /*2240*/  LOP3.LUT R0, R0, 0x7f800000, RZ, 0xfc, !PT ;  /* 0x7f80000000007812 */ /* 0x000fe200078efcff */
[----:B------:R-:W-:Y:S06]  /*2250*/  BRA `(.L_x_24) ;  /* 0x0000000000147947 */ /* 0x000fec0003800000 */
.L_x_18:
[----:B------:R-:W-:Y:S01]  /*2260*/  LOP3.LUT R0, R3, 0x80000000, R0, 0x48, !PT ;  /* 0x8000000003007812 */ /* 0x000fe200078e4800 */
[----:B------:R-:W-:Y:S06]  /*2270*/  BRA `(.L_x_24) ;  /* 0x00000000000c7947 */ /* 0x000fec0003800000 */
.L_x_17:
[----:B------:R-:W0:Y:S01]  /*2280*/  MUFU.RSQ R0, -QNAN ;  /* 0xffc0000000007908 */ /* 0x000e220000001400 */
[----:B------:R-:W-:Y:S05]  /*2290*/  BRA `(.L_x_24) ;  /* 0x0000000000047947 */ /* 0x000fea0003800000 */
.L_x_16:
[----:B------:R-:W-:-:S07]  /*22a0*/  FADD.FTZ R0, R0, R3 ;  /* 0x0000000300007221 */ /* 0x000fce0000010000 */
.L_x_24:
[----:B------:R-:W-:Y:S05]  /*22b0*/  BSYNC.RECONVERGENT B1 ;  /* 0x0000000000017941 */ /* 0x000fea0003800200 */
.L_x_14:
[----:B------:R-:W-:-:S04]  /*22c0*/  HFMA2 R3, -RZ, RZ, 0, 0 ;  /* 0x00000000ff037431 */ /* 0x000fc800000001ff */
[----:B0-----:R-:W-:Y:S05]  /*22d0*/  RET.REL.NODEC R2 `(_Z7SoftMaxPfS_i) ;  /* 0xffffffdc02487950 */ /* 0x001fea0003c3ffff */
.L_x_25:
[----:B------:R-:W-:-:S00]  /*22e0*/  BRA `(.L_x_25) ;  /* 0xfffffffc00fc7947 */ /* 0x000fc0000383ffff */
[----:B------:R-:W-:-:S00]  /*22f0*/  NOP ;  /* 0x0000000000007918 */ /* 0x000fc00000000000 */
        /* <DEDUP_REMOVED lines=8> */
.L_x_26:


//--------------------- .nv.shared.reserved.0     --------------------------
	.section	.nv.shared.reserved.0,"aw",@nobits
	.weak		__nv_reservedSMEM_offset_0_alias
	.size		__nv_reservedSMEM_offset_0_alias, 0, 64
	.other		__nv_reservedSMEM_offset_0_alias,@"STO_CUDA_RESERVED_SHARED STV_DEFAULT"
__nv_reservedSMEM_offset_0_alias:
	.zero		0
	.zero		64


//--------------------- .nv.constant0._Z7SoftMaxPfS_i --------------------------
	.section	.nv.constant0._Z7SoftMaxPfS_i,"a",@progbits
	.sectionflags	@""
	.align	4
.nv.constant0._Z7SoftMaxPfS_i:
	.zero		916


//--------------------- SYMBOLS --------------------------

	.type		.nv.reservedSmem.offset0,@object
	.size		.nv.reservedSmem.offset0,0x4
